def attn_fwd(
    Q,
    K,
    V,
    Out,
    Lse,
    sm_scale,
    stride_qz,
    stride_qh,
    stride_qm,
    stride_qk,
    stride_kz,
    stride_kh,
    stride_kn,
    stride_kk,
    stride_vz,
    stride_vh,
    stride_vn,
    stride_vk,
    stride_oz,
    stride_oh,
    stride_om,
    stride_ok,
    seqlen_q,
    seqlen_k,
    BLOCK_M: tl.constexpr,
    BLOCK_N: tl.constexpr,
    HEAD_DIM: tl.constexpr,
    CAUSAL: tl.constexpr,
):
    start_m = tl.program_id(0)
    off_hz = tl.program_id(1)
    q_off = off_hz * stride_qh
    k_off = off_hz * stride_kh
    v_off = off_hz * stride_vh
    offs_m = start_m * BLOCK_M + tl.arange(0, BLOCK_M)
    offs_d = tl.arange(0, HEAD_DIM)
    offs_n = tl.arange(0, BLOCK_N)
    q_ptrs = Q + q_off + offs_m[:, None] * stride_qm + offs_d[None, :] * stride_qk
    k_ptrs = K + k_off + offs_d[:, None] * stride_kk + offs_n[None, :] * stride_kn
    v_ptrs = V + v_off + offs_n[:, None] * stride_vn + offs_d[None, :] * stride_vk
    m_i = tl.full([BLOCK_M], float("-inf"), dtype=tl.float32)
    l_i = tl.zeros([BLOCK_M], dtype=tl.float32) + 1.0
    acc = tl.zeros([BLOCK_M, HEAD_DIM], dtype=tl.float32)
    q = tl.load(q_ptrs)
    acc, l_i, m_i = _attn_fwd_inner(
        acc,
        l_i,
        m_i,
        q,
        k_ptrs,
        v_ptrs,
        sm_scale,
        stride_kn,
        stride_vn,
        start_m,
        seqlen_k,
        BLOCK_M,
        BLOCK_N,
        HEAD_DIM,
        CAUSAL,
    )
    acc = acc / l_i[:, None]
    lse = m_i + tl.math.log2(l_i) / 1.4426950408889634
    o_ptrs = (
        Out
        + off_hz * stride_oh
        + offs_m[:, None] * stride_om
        + offs_d[None, :] * stride_ok
    )
    tl.store(o_ptrs, acc.to(Out.dtype.element_ty))
    tl.store(Lse + off_hz * seqlen_q + offs_m, lse)

# config = {"BLOCK_M": 32, "BLOCK_N": 16, "HEAD_DIM": 32, "arch": "sm_90", "causal": true, "dtype": "bf16", "num_stages": 2, "num_warps": 4}
# arch = sm_90


// ===== COMPILED SASS (sm_90a) =====

	.target	sm_90a

	.elftype	@"ET_EXEC"


//--------------------- .note.nv.tkinfo           --------------------------
	.section	.note.nv.tkinfo,"",@"SHT_NOTE"
	.sectionflags	@"SHF_NOTE_NV_TKINFO"
	.tkinfo
        /*0018*/ 	.word	0x00000002
        /*0030*/ 	.string	""
        /*0030*/ 	.string	"ptxas"
        /*0030*/ 	.string	"Cuda compilation tools, release 13.0, V13.0.88"
        /*0030*/ 	.string	"Build cuda_13.0.r13.0/compiler.36424714_0"
        /*0030*/ 	.string	"-v  -suppress-debug-info  -lineinfo  -arch sm_90a "



//--------------------- .note.nv.cuinfo           --------------------------
	.section	.note.nv.cuinfo,"",@"SHT_NOTE"
	.sectionflags	@"SHF_NOTE_NV_CUINFO"
        /*0018*/ 	.short	0x0002
        /*001a*/ 	.short	0x005a
        /*001c*/ 	.short	0x0082
	.zero		2


//--------------------- .nv.info                  --------------------------
	.section	.nv.info,"",@"SHT_CUDA_INFO"
	.align	4


	//----- nvinfo : EIATTR_REGCOUNT
	.align		4
        /*0000*/ 	.byte	0x04, 0x2f
        /*0002*/ 	.short	(.L_2 - .L_1)
	.align		4
.L_1:
        /*0004*/ 	.word	index@(attn_fwd)
        /*0008*/ 	.word	0x00000048


	//----- nvinfo : EIATTR_FRAME_SIZE
	.align		4
.L_2:
        /*000c*/ 	.byte	0x04, 0x11
        /*000e*/ 	.short	(.L_4 - .L_3)
	.align		4
.L_3:
        /*0010*/ 	.word	index@(attn_fwd)
        /*0014*/ 	.word	0x00000000


	//----- nvinfo : EIATTR_MIN_STACK_SIZE
	.align		4
.L_4:
        /*0018*/ 	.byte	0x04, 0x12
        /*001a*/ 	.short	(.L_6 - .L_5)
	.align		4
.L_5:
        /*001c*/ 	.word	index@(attn_fwd)
        /*0020*/ 	.word	0x00000000
.L_6:


//--------------------- .nv.compat                --------------------------
	.section	.nv.compat,"",@"SHT_CUDA_COMPAT_INFO"
	.align	4
        /*0000*/ 	.byte	0x02, 0x09, 0x01, 0x00, 0x02, 0x02, 0x01, 0x00, 0x02, 0x05, 0x05, 0x00, 0x03, 0x07, 0x01, 0x01
        /*0010*/ 	.byte	0x02, 0x03, 0x00, 0x00, 0x02, 0x06, 0x01, 0x00, 0x04, 0x0b, 0x08, 0x00, 0x00, 0x00, 0x00, 0x00
        /*0020*/ 	.byte	0x00, 0x00, 0x00, 0x00


//--------------------- .nv.info.attn_fwd         --------------------------
	.section	.nv.info.attn_fwd,"",@"SHT_CUDA_INFO"
	.sectionflags	@""
	.align	4


	//----- nvinfo : EIATTR_CUDA_API_VERSION
	.align		4
        /*0000*/ 	.byte	0x04, 0x37
        /*0002*/ 	.short	(.L_8 - .L_7)
.L_7:
        /*0004*/ 	.word	0x00000082


	//----- nvinfo : EIATTR_KPARAM_INFO
	.align		4
.L_8:
        /*0008*/ 	.byte	0x04, 0x17
        /*000a*/ 	.short	(.L_10 - .L_9)
.L_9:
        /*000c*/ 	.word	0x00000000
        /*0010*/ 	.short	0x0019
        /*0012*/ 	.short	0x0080
        /*0014*/ 	.byte	0x00, 0xf4, 0x21, 0x00


	//----- nvinfo : EIATTR_KPARAM_INFO
	.align		4
.L_10:
        /*0018*/ 	.byte	0x04, 0x17
        /*001a*/ 	.short	(.L_12 - .L_11)
.L_11:
        /*001c*/ 	.word	0x00000000
        /*0020*/ 	.short	0x0018
        /*0022*/ 	.short	0x0078
        /*0024*/ 	.byte	0x00, 0xf4, 0x21, 0x00


	//----- nvinfo : EIATTR_KPARAM_INFO
	.align		4
.L_12:
        /*0028*/ 	.byte	0x04, 0x17
        /*002a*/ 	.short	(.L_14 - .L_13)
.L_13:
        /*002c*/ 	.word	0x00000000
        /*0030*/ 	.short	0x0017
        /*0032*/ 	.short	0x0070
        /*0034*/ 	.byte	0x00, 0xf0, 0x11, 0x00


	//----- nvinfo : EIATTR_KPARAM_INFO
	.align		4
.L_14:
        /*0038*/ 	.byte	0x04, 0x17
        /*003a*/ 	.short	(.L_16 - .L_15)
.L_15:
        /*003c*/ 	.word	0x00000000
        /*0040*/ 	.short	0x0016
        /*0042*/ 	.short	0x006c
        /*0044*/ 	.byte	0x00, 0xf0, 0x11, 0x00


	//----- nvinfo : EIATTR_KPARAM_INFO
	.align		4
.L_16:
        /*0048*/ 	.byte	0x04, 0x17
        /*004a*/ 	.short	(.L_18 - .L_17)
.L_17:
        /*004c*/ 	.word	0x00000000
        /*0050*/ 	.short	0x0015
        /*0052*/ 	.short	0x0068
        /*0054*/ 	.byte	0x00, 0xf0, 0x11, 0x00


	//----- nvinfo : EIATTR_KPARAM_INFO
	.align		4
.L_18:
        /*0058*/ 	.byte	0x04, 0x17
        /*005a*/ 	.short	(.L_20 - .L_19)
.L_19:
        /*005c*/ 	.word	0x00000000
        /*0060*/ 	.short	0x0014
        /*0062*/ 	.short	0x0064
        /*0064*/ 	.byte	0x00, 0xf0, 0x11, 0x00


	//----- nvinfo : EIATTR_KPARAM_INFO
	.align		4
.L_20:
        /*0068*/ 	.byte	0x04, 0x17
        /*006a*/ 	.short	(.L_22 - .L_21)
.L_21:
        /*006c*/ 	.word	0x00000000
        /*0070*/ 	.short	0x0013
        /*0072*/ 	.short	0x0060
        /*0074*/ 	.byte	0x00, 0xf0, 0x11, 0x00


	//----- nvinfo : EIATTR_KPARAM_INFO
	.align		4
.L_22:
        /*0078*/ 	.byte	0x04, 0x17
        /*007a*/ 	.short	(.L_24 - .L_23)
.L_23:
        /*007c*/ 	.word	0x00000000
        /*0080*/ 	.short	0x0012
        /*0082*/ 	.short	0x005c
        /*0084*/ 	.byte	0x00, 0xf0, 0x11, 0x00


	//----- nvinfo : EIATTR_KPARAM_INFO
	.align		4
.L_24:
        /*0088*/ 	.byte	0x04, 0x17
        /*008a*/ 	.short	(.L_26 - .L_25)
.L_25:
        /*008c*/ 	.word	0x00000000
        /*0090*/ 	.short	0x0011
        /*0092*/ 	.short	0x0058
        /*0094*/ 	.byte	0x00, 0xf0, 0x11, 0x00


	//----- nvinfo : EIATTR_KPARAM_INFO
	.align		4
.L_26:
        /*0098*/ 	.byte	0x04, 0x17
        /*009a*/ 	.short	(.L_28 - .L_27)
.L_27:
        /*009c*/ 	.word	0x00000000
        /*00a0*/ 	.short	0x0010
        /*00a2*/ 	.short	0x0054
        /*00a4*/ 	.byte	0x00, 0xf0, 0x11, 0x00


	//----- nvinfo : EIATTR_KPARAM_INFO
	.align		4
.L_28:
        /*00a8*/ 	.byte	0x04, 0x17
        /*00aa*/ 	.short	(.L_30 - .L_29)
.L_29:
        /*00ac*/ 	.word	0x00000000
        /*00b0*/ 	.short	0x000f
        /*00b2*/ 	.short	0x0050
        /*00b4*/ 	.byte	0x00, 0xf0, 0x11, 0x00


	//----- nvinfo : EIATTR_KPARAM_INFO
	.align		4
.L_30:
        /*00b8*/ 	.byte	0x04, 0x17
        /*00ba*/ 	.short	(.L_32 - .L_31)
.L_31:
        /*00bc*/ 	.word	0x00000000
        /*00c0*/ 	.short	0x000e
        /*00c2*/ 	.short	0x004c
        /*00c4*/ 	.byte	0x00, 0xf0, 0x11, 0x00


	//----- nvinfo : EIATTR_KPARAM_INFO
	.align		4
.L_32:
        /*00c8*/ 	.byte	0x04, 0x17
        /*00ca*/ 	.short	(.L_34 - .L_33)
.L_33:
        /*00cc*/ 	.word	0x00000000
        /*00d0*/ 	.short	0x000d
        /*00d2*/ 	.short	0x0048
        /*00d4*/ 	.byte	0x00, 0xf0, 0x11, 0x00


	//----- nvinfo : EIATTR_KPARAM_INFO
	.align		4
.L_34:
        /*00d8*/ 	.byte	0x04, 0x17
        /*00da*/ 	.short	(.L_36 - .L_35)
.L_35:
        /*00dc*/ 	.word	0x00000000
        /*00e0*/ 	.short	0x000c
        /*00e2*/ 	.short	0x0044
        /*00e4*/ 	.byte	0x00, 0xf0, 0x11, 0x00


	//----- nvinfo : EIATTR_KPARAM_INFO
	.align		4
.L_36:
        /*00e8*/ 	.byte	0x04, 0x17
        /*00ea*/ 	.short	(.L_38 - .L_37)
.L_37:
        /*00ec*/ 	.word	0x00000000
        /*00f0*/ 	.short	0x000b
        /*00f2*/ 	.short	0x0040
        /*00f4*/ 	.byte	0x00, 0xf0, 0x11, 0x00


	//----- nvinfo : EIATTR_KPARAM_INFO
	.align		4
.L_38:
        /*00f8*/ 	.byte	0x04, 0x17
        /*00fa*/ 	.short	(.L_40 - .L_39)
.L_39:
        /*00fc*/ 	.word	0x00000000
        /*0100*/ 	.short	0x000a
        /*0102*/ 	.short	0x003c
        /*0104*/ 	.byte	0x00, 0xf0, 0x11, 0x00


	//----- nvinfo : EIATTR_KPARAM_INFO
	.align		4
.L_40:
        /*0108*/ 	.byte	0x04, 0x17
        /*010a*/ 	.short	(.L_42 - .L_41)
.L_41:
        /*010c*/ 	.word	0x00000000
        /*0110*/ 	.short	0x0009
        /*0112*/ 	.short	0x0038
        /*0114*/ 	.byte	0x00, 0xf0, 0x11, 0x00


	//----- nvinfo : EIATTR_KPARAM_INFO
	.align		4
.L_42:
        /*0118*/ 	.byte	0x04, 0x17
        /*011a*/ 	.short	(.L_44 - .L_43)
.L_43:
        /*011c*/ 	.word	0x00000000
        /*0120*/ 	.short	0x0008
        /*0122*/ 	.short	0x0034
        /*0124*/ 	.byte	0x00, 0xf0, 0x11, 0x00


	//----- nvinfo : EIATTR_KPARAM_INFO
	.align		4
.L_44:
        /*0128*/ 	.byte	0x04, 0x17
        /*012a*/ 	.short	(.L_46 - .L_45)
.L_45:
        /*012c*/ 	.word	0x00000000
        /*0130*/ 	.short	0x0007
        /*0132*/ 	.short	0x0030
        /*0134*/ 	.byte	0x00, 0xf0, 0x11, 0x00


	//----- nvinfo : EIATTR_KPARAM_INFO
	.align		4
.L_46:
        /*0138*/ 	.byte	0x04, 0x17
        /*013a*/ 	.short	(.L_48 - .L_47)
.L_47:
        /*013c*/ 	.word	0x00000000
        /*0140*/ 	.short	0x0006
        /*0142*/ 	.short	0x002c
        /*0144*/ 	.byte	0x00, 0xf0, 0x11, 0x00


	//----- nvinfo : EIATTR_KPARAM_INFO
	.align		4
.L_48:
        /*0148*/ 	.byte	0x04, 0x17
        /*014a*/ 	.short	(.L_50 - .L_49)
.L_49:
        /*014c*/ 	.word	0x00000000
        /*0150*/ 	.short	0x0005
        /*0152*/ 	.short	0x0028
        /*0154*/ 	.byte	0x00, 0xf0, 0x11, 0x00


	//----- nvinfo : EIATTR_KPARAM_INFO
	.align		4
.L_50:
        /*0158*/ 	.byte	0x04, 0x17
        /*015a*/ 	.short	(.L_52 - .L_51)
.L_51:
        /*015c*/ 	.word	0x00000000
        /*0160*/ 	.short	0x0004
        /*0162*/ 	.short	0x0020
        /*0164*/ 	.byte	0x00, 0xf4, 0x21, 0x00


	//----- nvinfo : EIATTR_KPARAM_INFO
	.align		4
.L_52:
        /*0168*/ 	.byte	0x04, 0x17
        /*016a*/ 	.short	(.L_54 - .L_53)
.L_53:
        /*016c*/ 	.word	0x00000000
        /*0170*/ 	.short	0x0003
        /*0172*/ 	.short	0x0018
        /*0174*/ 	.byte	0x00, 0xf4, 0x21, 0x00


	//----- nvinfo : EIATTR_KPARAM_INFO
	.align		4
.L_54:
        /*0178*/ 	.byte	0x04, 0x17
        /*017a*/ 	.short	(.L_56 - .L_55)
.L_55:
        /*017c*/ 	.word	0x00000000
        /*0180*/ 	.short	0x0002
        /*0182*/ 	.short	0x0010
        /*0184*/ 	.byte	0x00, 0xf4, 0x21, 0x00


	//----- nvinfo : EIATTR_KPARAM_INFO
	.align		4
.L_56:
        /*0188*/ 	.byte	0x04, 0x17
        /*018a*/ 	.short	(.L_58 - .L_57)
.L_57:
        /*018c*/ 	.word	0x00000000
        /*0190*/ 	.short	0x0001
        /*0192*/ 	.short	0x0008
        /*0194*/ 	.byte	0x00, 0xf4, 0x21, 0x00


	//----- nvinfo : EIATTR_KPARAM_INFO
	.align		4
.L_58:
        /*0198*/ 	.byte	0x04, 0x17
        /*019a*/ 	.short	(.L_60 - .L_59)
.L_59:
        /*019c*/ 	.word	0x00000000
        /*01a0*/ 	.short	0x0000
        /*01a2*/ 	.short	0x0000
        /*01a4*/ 	.byte	0x00, 0xf4, 0x21, 0x00


	//----- nvinfo : EIATTR_SPARSE_MMA_MASK
	.align		4
.L_60:
        /*01a8*/ 	.byte	0x03, 0x50
        /*01aa*/ 	.short	0x0000


	//----- nvinfo : EIATTR_MAXREG_COUNT
	.align		4
        /*01ac*/ 	.byte	0x03, 0x1b
        /*01ae*/ 	.short	0x00ff


	//----- nvinfo : EIATTR_NUM_BARRIERS
	.align		4
        /*01b0*/ 	.byte	0x02, 0x4c
        /*01b2*/ 	.byte	0x01
	.zero		1


	//----- nvinfo : EIATTR_MERCURY_ISA_VERSION
	.align		4
        /*01b4*/ 	.byte	0x03, 0x5f
        /*01b6*/ 	.short	0x0101


	//----- nvinfo : EIATTR_COOP_GROUP_MASK_REGIDS
	.align		4
        /*01b8*/ 	.byte	0x04, 0x29
        /*01ba*/ 	.short	(.L_62 - .L_61)


	//   ....[0]....
.L_61:
        /*01bc*/ 	.word	0xffffffff


	//   ....[1]....
        /*01c0*/ 	.word	0xffffffff


	//   ....[2]....
        /*01c4*/ 	.word	0xffffffff


	//   ....[3]....
        /*01c8*/ 	.word	0xffffffff


	//   ....[4]....
        /*01cc*/ 	.word	0xffffffff


	//   ....[5]....
        /*01d0*/ 	.word	0xffffffff


	//   ....[6]....
        /*01d4*/ 	.word	0xffffffff


	//   ....[7]....
        /*01d8*/ 	.word	0xffffffff


	//----- nvinfo : EIATTR_COOP_GROUP_INSTR_OFFSETS
	.align		4
.L_62:
        /*01dc*/ 	.byte	0x04, 0x28
        /*01de*/ 	.short	(.L_64 - .L_63)


	//   ....[0]....
.L_63:
        /*01e0*/ 	.word	0x00001050


	//   ....[1]....
        /*01e4*/ 	.word	0x000010b0


	//   ....[2]....
        /*01e8*/ 	.word	0x000010d0


	//   ....[3]....
        /*01ec*/ 	.word	0x000010f0


	//   ....[4]....
        /*01f0*/ 	.word	0x000013f0


	//   ....[5]....
        /*01f4*/ 	.word	0x00001400


	//   ....[6]....
        /*01f8*/ 	.word	0x00001520


	//   ....[7]....
        /*01fc*/ 	.word	0x00001540


	//----- nvinfo : EIATTR_EXIT_INSTR_OFFSETS
	.align		4
.L_64:
        /*0200*/ 	.byte	0x04, 0x1c
        /*0202*/ 	.short	(.L_66 - .L_65)


	//   ....[0]....
.L_65:
        /*0204*/ 	.word	0x000024e0


	//   ....[1]....
        /*0208*/ 	.word	0x00002510


	//----- nvinfo : EIATTR_REQNTID
	.align		4
.L_66:
        /*020c*/ 	.byte	0x04, 0x10
        /*020e*/ 	.short	(.L_68 - .L_67)
.L_67:
        /*0210*/ 	.word	0x00000080
        /*0214*/ 	.word	0x00000001
        /*0218*/ 	.word	0x00000001


	//----- nvinfo : EIATTR_CBANK_PARAM_SIZE
	.align		4
.L_68:
        /*021c*/ 	.byte	0x03, 0x19
        /*021e*/ 	.short	0x0088


	//----- nvinfo : EIATTR_PARAM_CBANK
	.align		4
        /*0220*/ 	.byte	0x04, 0x0a
        /*0222*/ 	.short	(.L_70 - .L_69)
	.align		4
.L_69:
        /*0224*/ 	.word	index@(.nv.constant0.attn_fwd)
        /*0228*/ 	.short	0x0210
        /*022a*/ 	.short	0x0088


	//----- nvinfo : EIATTR_SW_WAR
	.align		4
.L_70:
        /*022c*/ 	.byte	0x04, 0x36
        /*022e*/ 	.short	(.L_72 - .L_71)
.L_71:
        /*0230*/ 	.word	0x00000008
.L_72:


//--------------------- .nv.callgraph             --------------------------
	.section	.nv.callgraph,"",@"SHT_CUDA_CALLGRAPH"
	.align	4
	.sectionentsize	8
	.align		4
        /*0000*/ 	.word	0x00000000
	.align		4
        /*0004*/ 	.word	0xffffffff
	.align		4
        /*0008*/ 	.word	0x00000000
	.align		4
        /*000c*/ 	.word	0xfffffffe
	.align		4
        /*0010*/ 	.word	0x00000000
	.align		4
        /*0014*/ 	.word	0xfffffffd
	.align		4
        /*0018*/ 	.word	0x00000000
	.align		4
        /*001c*/ 	.word	0xfffffffc


//--------------------- .nv.constant4             --------------------------
	.section	.nv.constant4,"a",@progbits
	.align	8
	.align		8
.nv.constant4:
        /*0000*/ 	.dword	_$_str


//--------------------- .text.attn_fwd            --------------------------
	.section	.text.attn_fwd,"ax",@progbits
	.align	128
        .global         attn_fwd
        .type           attn_fwd,@function
        .size           attn_fwd,(.L_x_3 - attn_fwd)
        .other          attn_fwd,@"STO_CUDA_ENTRY STV_DEFAULT"
attn_fwd:
.text.attn_fwd:
[----:B------:R-:W-:Y:S08]  /*0000*/  LDC R1, c[0x0][0x28] ;  /* 0x00000a00ff017b82 */ /* 0x000ff00000000800 */
[----:B------:R-:W0:Y:S01]  /*0010*/  S2UR UR6, SR_CTAID.X ;  /* 0x00000000000679c3 */ /* 0x000e220000002500 */
[----:B------:R-:W1:Y:S01]  /*0020*/  S2R R8, SR_TID.X ;  /* 0x0000000000087919 */ /* 0x000e620000002100 */
[----:B------:R-:W-:Y:S01]  /*0030*/  ULDC.64 UR4, c[0x0][0x240] ;  /* 0x0000900000047ab9 */ /* 0x000fe20000000a00 */
[----:B------:R-:W-:-:S05]  /*0040*/  ULDC.64 UR14, c[0x0][0x208] ;  /* 0x00008200000e7ab9 */ /* 0x000fca0000000a00 */
[----:B------:R-:W2:Y:S08]  /*0050*/  S2UR UR9, SR_CTAID.Y ;  /* 0x00000000000979c3 */ /* 0x000eb00000002600 */
[----:B------:R-:W3:Y:S01]  /*0060*/  LDC R16, c[0x0][0x248] ;  /* 0x00009200ff107b82 */ /* 0x000ee20000000800 */
[----:B0-----:R-:W-:-:S07]  /*0070*/  USHF.L.U32 UR6, UR6, 0x5, URZ ;  /* 0x0000000506067899 */ /* 0x001fce000800063f */
[----:B------:R-:W0:Y:S01]  /*0080*/  LDC.64 R20, c[0x0][0x210] ;  /* 0x00008400ff147b82 */ /* 0x000e220000000a00 */
[----:B------:R-:W-:Y:S01]  /*0090*/  IMAD.U32 R47, RZ, RZ, UR6 ;  /* 0x00000006ff2f7e24 */ /* 0x000fe2000f8e00ff */
[----:B--2---:R-:W-:Y:S01]  /*00a0*/  UIMAD UR4, UR9, UR4, URZ ;  /* 0x00000004090472a4 */ /* 0x004fe2000f8e023f */
[----:B-1----:R-:W-:-:S03]  /*00b0*/  SHF.R.U32.HI R2, RZ, 0x5, R8 ;  /* 0x00000005ff027819 */ /* 0x002fc60000011608 */
[----:B------:R-:W-:Y:S01]  /*00c0*/  LOP3.LUT R47, R47, 0x1f, R8, 0xf8, !PT ;  /* 0x0000001f2f2f7812 */ /* 0x000fe200078ef808 */
[----:B------:R-:W-:Y:S01]  /*00d0*/  USHF.L.U32 UR7, UR4, 0x1, URZ ;  /* 0x0000000104077899 */ /* 0x000fe2000800063f */
[----:B------:R-:W-:-:S03]  /*00e0*/  SGXT.U32 R2, R2, 0x2 ;  /* 0x000000020202781a */ /* 0x000fc60000000000 */
[----:B------:R-:W-:Y:S01]  /*00f0*/  IMAD R0, R47, UR5, RZ ;  /* 0x000000052f007c24 */ /* 0x000fe2000f8e02ff */
[----:B------:R-:W-:Y:S01]  /*0100*/  UIMAD.WIDE UR4, UR4, 0x2, URZ ;  /* 0x00000002040478a5 */ /* 0x000fe2000f8e023f */
[----:B---3--:R-:W-:Y:S02]  /*0110*/  IMAD R5, R2, R16, RZ ;  /* 0x0000001002057224 */ /* 0x008fe400078e02ff */
[----:B------:R-:W-:Y:S02]  /*0120*/  IMAD.SHL.U32 R3, R0, 0x2, RZ ;  /* 0x0000000200037824 */ /* 0x000fe400078e00ff */
[----:B------:R-:W-:Y:S02]  /*0130*/  IMAD R7, R16, 0x4, R5 ;  /* 0x0000000410077824 */ /* 0x000fe400078e0205 */
[----:B------:R-:W-:Y:S01]  /*0140*/  IMAD.HI R0, R0, 0x2, RZ ;  /* 0x0000000200007827 */ /* 0x000fe200078e02ff */
[----:B0-----:R-:W-:Y:S02]  /*0150*/  IADD3 R20, P0, P1, R3, UR7, R20 ;  /* 0x0000000703147c10 */ /* 0x001fe4000f91e014 */
[----:B------:R-:W-:-:S02]  /*0160*/  LEA R3, R16, R7, 0x2 ;  /* 0x0000000710037211 */ /* 0x000fc400078e10ff */
[----:B------:R-:W-:Y:S02]  /*0170*/  IADD3.X R22, R0, UR5, R21, P0, P1 ;  /* 0x0000000500167c10 */ /* 0x000fe400087e2415 */
[-C--:B------:R-:W-:Y:S01]  /*0180*/  LEA R10, P1, R3, R20.reuse, 0x1 ;  /* 0x00000014030a7211 */ /* 0x080fe200078208ff */
[C---:B------:R-:W-:Y:S01]  /*0190*/  IMAD R9, R16.reuse, 0x4, R3 ;  /* 0x0000000410097824 */ /* 0x040fe200078e0203 */
[----:B------:R-:W-:Y:S02]  /*01a0*/  LEA R4, P0, R5, R20, 0x1 ;  /* 0x0000001405047211 */ /* 0x000fe400078008ff */
[-C--:B------:R-:W-:Y:S01]  /*01b0*/  LEA.HI.X.SX32 R11, R3, R22.reuse, 0x1, P1 ;  /* 0x00000016030b7211 */ /* 0x080fe200008f0eff */
[----:B------:R-:W-:Y:S01]  /*01c0*/  IMAD R3, R16, 0x4, R9 ;  /* 0x0000000410037824 */ /* 0x000fe200078e0209 */
[----:B------:R-:W-:Y:S02]  /*01d0*/  LEA.HI.X.SX32 R5, R5, R22, 0x1, P0 ;  /* 0x0000001605057211 */ /* 0x000fe400000f0eff */
[----:B------:R-:W-:Y:S01]  /*01e0*/  LEA.HI R0, R8, 0x1c, RZ, 0x1b ;  /* 0x0000001c08007811 */ /* 0x000fe200078fd8ff */
[----:B------:R-:W-:Y:S01]  /*01f0*/  IMAD R18, R16, 0x4, R3 ;  /* 0x0000000410127824 */ /* 0x000fe200078e0203 */
[-C--:B------:R-:W-:Y:S01]  /*0200*/  LEA R6, P0, R7, R20.reuse, 0x1 ;  /* 0x0000001407067211 */ /* 0x080fe200078008ff */
[----:B------:R0:W2:Y:S01]  /*0210*/  LDG.E.U16 R21, desc[UR14][R10.64] ;  /* 0x0000000e0a157981 */ /* 0x0000a2000c1e1500 */
[----:B------:R-:W-:Y:S01]  /*0220*/  LEA R12, P1, R9, R20, 0x1 ;  /* 0x00000014090c7211 */ /* 0x000fe200078208ff */
[----:B------:R-:W-:Y:S01]  /*0230*/  IMAD R17, R0, R16, RZ ;  /* 0x0000001000117224 */ /* 0x000fe200078e02ff */
[----:B------:R-:W-:Y:S01]  /*0240*/  LEA.HI.X.SX32 R7, R7, R22, 0x1, P0 ;  /* 0x0000001607077211 */ /* 0x000fe200000f0eff */
[----:B------:R1:W3:Y:S01]  /*0250*/  LDG.E.U16 R19, desc[UR14][R4.64] ;  /* 0x0000000e04137981 */ /* 0x0002e2000c1e1500 */
[----:B------:R-:W-:-:S02]  /*0260*/  LEA R14, P0, R3, R20, 0x1 ;  /* 0x00000014030e7211 */ /* 0x000fc400078008ff */
[----:B------:R-:W-:Y:S02]  /*0270*/  LEA R0, R16, R18, 0x2 ;  /* 0x0000001210007211 */ /* 0x000fe400078e10ff */
[-C--:B------:R-:W-:Y:S01]  /*0280*/  LEA.HI.X.SX32 R13, R9, R22.reuse, 0x1, P1 ;  /* 0x00000016090d7211 */ /* 0x080fe200008f0eff */
[----:B------:R-:W4:Y:S01]  /*0290*/  LDG.E.U16 R7, desc[UR14][R6.64] ;  /* 0x0000000e06077981 */ /* 0x000f22000c1e1500 */
[----:B------:R-:W-:Y:S02]  /*02a0*/  LEA.HI.X.SX32 R15, R3, R22, 0x1, P0 ;  /* 0x00000016030f7211 */ /* 0x000fe400000f0eff */
[-C--:B0-----:R-:W-:Y:S02]  /*02b0*/  LEA R10, P1, R0, R20.reuse, 0x1 ;  /* 0x00000014000a7211 */ /* 0x081fe400078208ff */
[-C--:B------:R-:W-:Y:S01]  /*02c0*/  LEA R16, P2, R17, R20.reuse, 0x1 ;  /* 0x0000001411107211 */ /* 0x080fe200078408ff */
[----:B------:R-:W5:Y:S01]  /*02d0*/  LDG.E.U16 R13, desc[UR14][R12.64] ;  /* 0x0000000e0c0d7981 */ /* 0x000f62000c1e1500 */
[----:B-1----:R-:W-:-:S02]  /*02e0*/  LEA R4, P0, R18, R20, 0x1 ;  /* 0x0000001412047211 */ /* 0x002fc400078008ff */
[-C--:B------:R-:W-:Y:S01]  /*02f0*/  LEA.HI.X.SX32 R11, R0, R22.reuse, 0x1, P1 ;  /* 0x00000016000b7211 */ /* 0x080fe200008f0eff */
[----:B------:R-:W4:Y:S01]  /*0300*/  LDG.E.U16 R15, desc[UR14][R14.64] ;  /* 0x0000000e0e0f7981 */ /* 0x000f22000c1e1500 */
[-C--:B------:R-:W-:Y:S02]  /*0310*/  LEA.HI.X.SX32 R17, R17, R22.reuse, 0x1, P2 ;  /* 0x0000001611117211 */ /* 0x080fe400010f0eff */
[----:B------:R-:W-:Y:S02]  /*0320*/  LEA.HI.X.SX32 R5, R18, R22, 0x1, P0 ;  /* 0x0000001612057211 */ /* 0x000fe400000f0eff */
[----:B------:R-:W5:Y:S04]  /*0330*/  LDG.E.U16 R11, desc[UR14][R10.64] ;  /* 0x0000000e0a0b7981 */ /* 0x000f68000c1e1500 */
[----:B------:R0:W5:Y:S04]  /*0340*/  LDG.E.U16 R5, desc[UR14][R4.64] ;  /* 0x0000000e04057981 */ /* 0x000168000c1e1500 */
[----:B------:R-:W5:Y:S01]  /*0350*/  LDG.E.U16 R17, desc[UR14][R16.64] ;  /* 0x0000000e10117981 */ /* 0x000f62000c1e1500 */
[----:B------:R-:W1:Y:S01]  /*0360*/  S2UR UR8, SR_CgaCtaId ;  /* 0x00000000000879c3 */ /* 0x000e620000008800 */
[----:B------:R-:W-:Y:S01]  /*0370*/  UIADD3 UR16, UR6, 0x20, URZ ;  /* 0x0000002006107890 */ /* 0x000fe2000fffe03f */
[----:B------:R-:W-:-:S03]  /*0380*/  SHF.R.S32.HI R0, RZ, 0x6, R8 ;  /* 0x00000006ff007819 */ /* 0x000fc60000011408 */
[----:B------:R-:W-:Y:S01]  /*0390*/  UISETP.GE.AND UP0, UPT, UR16, 0x1, UPT ;  /* 0x000000011000788c */ /* 0x000fe2000bf06270 */
[----:B------:R-:W-:Y:S01]  /*03a0*/  SGXT R0, R0, 0x1 ;  /* 0x000000010000781a */ /* 0x000fe20000000200 */
[----:B------:R-:W-:Y:S01]  /*03b0*/  IMAD.SHL.U32 R9, R8, 0x2, RZ ;  /* 0x0000000208097824 */ /* 0x000fe200078e00ff */
[----:B------:R-:W-:Y:S02]  /*03c0*/  UMOV UR4, 0x400 ;  /* 0x0000040000047882 */ /* 0x000fe40000000000 */
[----:B------:R-:W-:Y:S02]  /*03d0*/  LOP3.LUT R0, R0, 0x90, RZ, 0xc0, !PT ;  /* 0x0000009000007812 */ /* 0x000fe400078ec0ff */
[----:B------:R-:W-:Y:S02]  /*03e0*/  PLOP3.LUT P0, PT, PT, PT, UP0, 0x80, 0x0 ;  /* 0x000000000000781c */ /* 0x000fe40003f0f008 */
[----:B------:R-:W-:-:S04]  /*03f0*/  LOP3.LUT R46, R0, 0x7e, R9, 0x78, !PT ;  /* 0x0000007e002e7812 */ /* 0x000fc800078e7809 */
[----:B------:R-:W-:Y:S01]  /*0400*/  LOP3.LUT R0, R46, 0x20, RZ, 0x3c, !PT ;  /* 0x000000202e007812 */ /* 0x000fe200078e3cff */
[----:B-1----:R-:W-:Y:S01]  /*0410*/  ULEA UR8, UR8, UR4, 0x18 ;  /* 0x0000000408087291 */ /* 0x002fe2000f8ec03f */
[----:B------:R-:W-:Y:S01]  /*0420*/  IMAD.MOV.U32 R36, RZ, RZ, -0x800000 ;  /* 0xff800000ff247424 */ /* 0x000fe200078e00ff */
[----:B------:R-:W-:Y:S01]  /*0430*/  MOV R45, 0x3f800000 ;  /* 0x3f800000002d7802 */ /* 0x000fe20000000f00 */
[----:B------:R-:W-:Y:S01]  /*0440*/  IMAD.MOV.U32 R3, RZ, RZ, 0x3f800000 ;  /* 0x3f800000ff037424 */ /* 0x000fe200078e00ff */
[----:B------:R-:W-:Y:S01]  /*0450*/  CS2R R24, SRZ ;  /* 0x0000000000187805 */ /* 0x000fe2000001ff00 */
[----:B------:R-:W-:Y:S01]  /*0460*/  IMAD.MOV.U32 R37, RZ, RZ, -0x800000 ;  /* 0xff800000ff257424 */ /* 0x000fe200078e00ff */
[----:B------:R-:W-:Y:S02]  /*0470*/  CS2R R26, SRZ ;  /* 0x00000000001a7805 */ /* 0x000fe4000001ff00 */
[----:B------:R-:W-:Y:S02]  /*0480*/  CS2R R22, SRZ ;  /* 0x0000000000167805 */ /* 0x000fe4000001ff00 */
[----:B------:R-:W-:-:S02]  /*0490*/  CS2R R28, SRZ ;  /* 0x00000000001c7805 */ /* 0x000fc4000001ff00 */
[----:B------:R-:W-:Y:S01]  /*04a0*/  CS2R R30, SRZ ;  /* 0x00000000001e7805 */ /* 0x000fe2000001ff00 */
[C---:B0-----:R-:W-:Y:S01]  /*04b0*/  IMAD.SHL.U32 R4, R8.reuse, 0x40, RZ ;  /* 0x0000004008047824 */ /* 0x041fe200078e00ff */
[C---:B------:R-:W-:Y:S01]  /*04c0*/  LOP3.LUT R6, R8.reuse, 0x10, RZ, 0xc0, !PT ;  /* 0x0000001008067812 */ /* 0x040fe200078ec0ff */
[----:B--2---:R0:W-:Y:S04]  /*04d0*/  STS.U16 [R46+UR8+0x200], R21 ;  /* 0x000200152e007988 */ /* 0x0041e80008000408 */
[----:B---3--:R1:W-:Y:S01]  /*04e0*/  STS.U16 [R46+UR8], R19 ;  /* 0x000000132e007988 */ /* 0x0083e20008000408 */
[----:B0-----:R-:W-:Y:S02]  /*04f0*/  CS2R R20, SRZ ;  /* 0x0000000000147805 */ /* 0x001fe4000001ff00 */
[----:B-1----:R-:W-:Y:S01]  /*0500*/  CS2R R18, SRZ ;  /* 0x0000000000127805 */ /* 0x002fe2000001ff00 */
[----:B----4-:R-:W-:Y:S04]  /*0510*/  STS.U16 [R46+UR8+0x400], R15 ;  /* 0x0004000f2e007988 */ /* 0x010fe80008000408 */
[----:B-----5:R-:W-:Y:S04]  /*0520*/  STS.U16 [R46+UR8+0x600], R11 ;  /* 0x0006000b2e007988 */ /* 0x020fe80008000408 */
[----:B------:R-:W-:Y:S04]  /*0530*/  STS.U16 [R0+UR8+0x100], R7 ;  /* 0x0001000700007988 */ /* 0x000fe80008000408 */
[----:B------:R-:W-:Y:S04]  /*0540*/  STS.U16 [R0+UR8+0x300], R13 ;  /* 0x0003000d00007988 */ /* 0x000fe80008000408 */
[----:B------:R0:W-:Y:S04]  /*0550*/  STS.U16 [R0+UR8+0x500], R5 ;  /* 0x0005000500007988 */ /* 0x0001e80008000408 */
[----:B------:R1:W-:Y:S01]  /*0560*/  STS.U16 [R0+UR8+0x700], R17 ;  /* 0x0007001100007988 */ /* 0x0003e20008000408 */
[----:B0-----:R-:W-:Y:S01]  /*0570*/  IMAD.SHL.U32 R5, R8, 0x8, RZ ;  /* 0x0000000808057824 */ /* 0x001fe200078e00ff */
[----:B-1----:R-:W-:Y:S01]  /*0580*/  CS2R R16, SRZ ;  /* 0x0000000000107805 */ /* 0x002fe2000001ff00 */
[----:B------:R-:W-:Y:S06]  /*0590*/  @!P0 BRA `(.L_x_0) ;  /* 0x0000001000488947 */ /* 0x000fec0003800000 */
[----:B------:R-:W-:Y:S01]  /*05a0*/  LOP3.LUT R4, R4, 0x1c0, RZ, 0xc0, !PT ;  /* 0x000001c004047812 */ /* 0x000fe200078ec0ff */
[----:B------:R-:W-:Y:S01]  /*05b0*/  ULDC.64 UR10, c[0x0][0x250] ;  /* 0x00009400000a7ab9 */ /* 0x000fe20000000a00 */
[----:B------:R-:W-:Y:S01]  /*05c0*/  LOP3.LUT R3, R8, 0x20, RZ, 0xc0, !PT ;  /* 0x0000002008037812 */ /* 0x000fe200078ec0ff */
[----:B------:R-:W-:Y:S01]  /*05d0*/  UIMAD UR4, UR9, UR10, URZ ;  /* 0x0000000a090472a4 */ /* 0x000fe2000f8e023f */
[----:B------:R-:W-:Y:S01]  /*05e0*/  LOP3.LUT R12, R4, 0x30, R5, 0xf8, !PT ;  /* 0x00000030040c7812 */ /* 0x000fe200078ef805 */
[----:B------:R-:W-:Y:S01]  /*05f0*/  ULDC UR5, c[0x0][0x258] ;  /* 0x0000960000057ab9 */ /* 0x000fe20000000800 */
[----:B------:R-:W-:Y:S01]  /*0600*/  SHF.R.U32.HI R4, RZ, 0x2, R8 ;  /* 0x00000002ff047819 */ /* 0x000fe20000011608 */
[----:B------:R-:W0:Y:S01]  /*0610*/  LDC R17, c[0x0][0x268] ;  /* 0x00009a00ff117b82 */ /* 0x000e220000000800 */
[----:B------:R-:W-:Y:S01]  /*0620*/  SHF.R.U32.HI R3, RZ, 0x1, R3 ;  /* 0x00000001ff037819 */ /* 0x000fe20000011603 */
[----:B------:R-:W-:Y:S01]  /*0630*/  ULDC.64 UR12, c[0x0][0x260] ;  /* 0x00009800000c7ab9 */ /* 0x000fe20000000a00 */
[----:B------:R-:W-:Y:S01]  /*0640*/  SGXT.U32 R4, R4, 0x3 ;  /* 0x000000030404781a */ /* 0x000fe20000000000 */
[----:B------:R-:W-:Y:S01]  /*0650*/  ULDC.64 UR18, c[0x0][0x218] ;  /* 0x0000860000127ab9 */ /* 0x000fe20000000a00 */
[----:B------:R-:W-:Y:S01]  /*0660*/  LOP3.LUT R7, R9, 0x10, RZ, 0xc0, !PT ;  /* 0x0000001009077812 */ /* 0x000fe200078ec0ff */
[----:B------:R-:W-:Y:S01]  /*0670*/  ULDC.64 UR20, c[0x0][0x220] ;  /* 0x0000880000147ab9 */ /* 0x000fe20000000a00 */
[----:B------:R-:W-:Y:S01]  /*0680*/  LOP3.LUT R4, R3, UR6, R4, 0xfe, !PT ;  /* 0x0000000603047c12 */ /* 0x000fe2000f8efe04 */
[----:B------:R-:W-:Y:S01]  /*0690*/  UIMAD UR6, UR9, UR12, URZ ;  /* 0x0000000c090672a4 */ /* 0x000fe2000f8e023f */
[----:B------:R-:W-:Y:S01]  /*06a0*/  LOP3.LUT R3, R8, 0x1f, RZ, 0xc0, !PT ;  /* 0x0000001f08037812 */ /* 0x000fe200078ec0ff */
[----:B------:R-:W-:Y:S01]  /*06b0*/  IMAD.MOV.U32 R52, RZ, RZ, -0x800000 ;  /* 0xff800000ff347424 */ /* 0x000fe200078e00ff */
[--C-:B------:R-:W-:Y:S01]  /*06c0*/  SHF.R.S32.HI R11, RZ, 0x2, R8.reuse ;  /* 0x00000002ff0b7819 */ /* 0x100fe20000011408 */
[----:B------:R-:W-:Y:S01]  /*06d0*/  USHF.L.U32 UR7, UR6, 0x1, URZ ;  /* 0x0000000106077899 */ /* 0x000fe2000800063f */
[----:B------:R-:W-:Y:S01]  /*06e0*/  LOP3.LUT R7, R7, 0x20, R8, 0xf8, !PT ;  /* 0x0000002007077812 */ /* 0x000fe200078ef808 */
[----:B------:R-:W-:Y:S01]  /*06f0*/  IMAD R3, R3, UR5, RZ ;  /* 0x0000000503037c24 */ /* 0x000fe2000f8e02ff */
[----:B------:R-:W-:Y:S01]  /*0700*/  LEA R10, R6, UR8, 0x5 ;  /* 0x00000008060a7c11 */ /* 0x000fe2000f8e28ff */
[----:B------:R-:W-:Y:S01]  /*0710*/  USHF.L.U32 UR5, UR4, 0x1, URZ ;  /* 0x0000000104057899 */ /* 0x000fe2000800063f */
[----:B------:R-:W-:Y:S01]  /*0720*/  SGXT R11, R11, 0x1 ;  /* 0x000000010b0b781a */ /* 0x000fe20000000200 */
[----:B------:R-:W-:Y:S01]  /*0730*/  IMAD.MOV.U32 R45, RZ, RZ, 0x3f800000 ;  /* 0x3f800000ff2d7424 */ /* 0x000fe200078e00ff */
[----:B------:R-:W-:Y:S01]  /*0740*/  LOP3.LUT R5, R12, R7, RZ, 0x3c, !PT ;  /* 0x000000070c057212 */ /* 0x000fe200078e3cff */
[----:B------:R-:W-:Y:S01]  /*0750*/  IMAD R15, R6, -0x10, R10 ;  /* 0xfffffff0060f7824 */ /* 0x000fe200078e020a */
[C---:B------:R-:W-:Y:S01]  /*0760*/  LOP3.LUT R7, R8.reuse, 0xf, RZ, 0xc0, !PT ;  /* 0x0000000f08077812 */ /* 0x040fe200078ec0ff */
[----:B------:R-:W-:Y:S01]  /*0770*/  IMAD.U32 R58, RZ, RZ, UR5 ;  /* 0x00000005ff3a7e24 */ /* 0x000fe2000f8e00ff */
[----:B------:R-:W-:Y:S01]  /*0780*/  LOP3.LUT R6, R8, 0x3, RZ, 0xc0, !PT ;  /* 0x0000000308067812 */ /* 0x000fe200078ec0ff */
[----:B------:R-:W-:Y:S01]  /*0790*/  UIMAD.WIDE UR4, UR4, 0x2, URZ ;  /* 0x00000002040478a5 */ /* 0x000fe2000f8e023f */
[----:B------:R-:W-:-:S02]  /*07a0*/  LOP3.LUT R13, R11, 0x90, RZ, 0xc0, !PT ;  /* 0x000000900b0d7812 */ /* 0x000fc400078ec0ff */
[----:B------:R-:W-:Y:S02]  /*07b0*/  CS2R R24, SRZ ;  /* 0x0000000000187805 */ /* 0x000fe4000001ff00 */
[----:B------:R-:W-:Y:S01]  /*07c0*/  IADD3 R5, R5, R10, RZ ;  /* 0x0000000a05057210 */ /* 0x000fe20007ffe0ff */
[----:B------:R-:W-:Y:S01]  /*07d0*/  IMAD R10, R7, UR13, RZ ;  /* 0x0000000d070a7c24 */ /* 0x000fe2000f8e02ff */
[----:B------:R-:W-:Y:S01]  /*07e0*/  MOV R16, UR7 ;  /* 0x0000000700107c02 */ /* 0x000fe20008000f00 */
[----:B------:R-:W-:Y:S01]  /*07f0*/  IMAD.SHL.U32 R7, R3, 0x2, RZ ;  /* 0x0000000203077824 */ /* 0x000fe200078e00ff */
[----:B------:R-:W-:Y:S01]  /*0800*/  MOV R53, 0xff800000 ;  /* 0xff80000000357802 */ /* 0x000fe20000000f00 */
[----:B------:R-:W-:Y:S01]  /*0810*/  IMAD R14, R6, 0x20, R13 ;  /* 0x00000020060e7824 */ /* 0x000fe200078e020d */
[----:B------:R-:W-:Y:S01]  /*0820*/  CS2R R26, SRZ ;  /* 0x00000000001a7805 */ /* 0x000fe2000001ff00 */
[----:B------:R-:W-:Y:S01]  /*0830*/  IMAD.SHL.U32 R11, R10, 0x2, RZ ;  /* 0x000000020a0b7824 */ /* 0x000fe200078e00ff */
[----:B------:R-:W-:Y:S01]  /*0840*/  IADD3 R58, P0, P1, R7, UR18, R58 ;  /* 0x00000012073a7c10 */ /* 0x000fe2000f91e03a */
[----:B------:R-:W-:Y:S01]  /*0850*/  IMAD.HI R3, R3, 0x2, RZ ;  /* 0x0000000203037827 */ /* 0x000fe200078e02ff */
[----:B------:R-:W-:-:S02]  /*0860*/  LOP3.LUT R7, R12, 0x30, R9, 0x78, !PT ;  /* 0x000000300c077812 */ /* 0x000fc400078e7809 */
[----:B------:R-:W-:Y:S02]  /*0870*/  CS2R R18, SRZ ;  /* 0x0000000000127805 */ /* 0x000fe4000001ff00 */
[----:B------:R-:W-:Y:S01]  /*0880*/  LOP3.LUT R14, R14, 0x10, R9, 0x78, !PT ;  /* 0x000000100e0e7812 */ /* 0x000fe200078e7809 */
[----:B------:R-:W-:Y:S01]  /*0890*/  IMAD.HI R10, R10, 0x2, RZ ;  /* 0x000000020a0a7827 */ /* 0x000fe200078e02ff */
[----:B------:R-:W-:Y:S02]  /*08a0*/  SHF.R.U32.HI R9, RZ, 0x4, R8 ;  /* 0x00000004ff097819 */ /* 0x000fe40000011608 */
[----:B------:R-:W-:Y:S02]  /*08b0*/  CS2R R20, SRZ ;  /* 0x0000000000147805 */ /* 0x000fe4000001ff00 */
[----:B------:R-:W-:Y:S01]  /*08c0*/  IADD3 R49, P2, P3, R11, UR20, R16 ;  /* 0x000000140b317c10 */ /* 0x000fe2000fb5e010 */
[----:B------:R-:W-:Y:S01]  /*08d0*/  IMAD R8, R2, UR11, RZ ;  /* 0x0000000b02087c24 */ /* 0x000fe2000f8e02ff */
[----:B------:R-:W-:Y:S01]  /*08e0*/  SGXT.U32 R2, R9, 0x3 ;  /* 0x000000030902781a */ /* 0x000fe20000000000 */
[----:B------:R-:W-:Y:S01]  /*08f0*/  IMAD.U32 R16, RZ, RZ, UR5 ;  /* 0x00000005ff107e24 */ /* 0x000fe2000f8e00ff */
[----:B------:R-:W-:Y:S01]  /*0900*/  UIMAD.WIDE UR4, UR6, 0x2, URZ ;  /* 0x00000002060478a5 */ /* 0x000fe2000f8e023f */
[----:B------:R-:W-:Y:S01]  /*0910*/  IMAD.U32 R9, RZ, RZ, UR11 ;  /* 0x0000000bff097e24 */ /* 0x000fe2000f8e00ff */
[----:B------:R-:W-:Y:S01]  /*0920*/  MOV R12, UR11 ;  /* 0x0000000b000c7c02 */ /* 0x000fe20008000f00 */
[----:B0-----:R-:W-:Y:S01]  /*0930*/  IMAD R11, R2, R17, RZ ;  /* 0x00000011020b7224 */ /* 0x001fe200078e02ff */
[----:B------:R-:W-:Y:S01]  /*0940*/  IADD3.X R16, R3, UR19, R16, P0, P1 ;  /* 0x0000001303107c10 */ /* 0x000fe200087e2410 */
[----:B------:R-:W-:Y:S01]  /*0950*/  IMAD R3, R9, 0x4, R8 ;  /* 0x0000000409037824 */ /* 0x000fe200078e0208 */
[----:B------:R-:W-:Y:S01]  /*0960*/  LEA R64, P0, R8, R58, 0x1 ;  /* 0x0000003a08407211 */ /* 0x000fe200078008ff */
[----:B------:R-:W-:Y:S01]  /*0970*/  IMAD.U32 R13, RZ, RZ, UR5 ;  /* 0x00000005ff0d7e24 */ /* 0x000fe2000f8e00ff */
[----:B------:R-:W-:Y:S01]  /*0980*/  CS2R R22, SRZ ;  /* 0x0000000000167805 */ /* 0x000fe2000001ff00 */
[----:B------:R-:W-:Y:S01]  /*0990*/  IMAD R2, R12, 0x4, R3 ;  /* 0x000000040c027824 */ /* 0x000fe200078e0203 */
[----:B------:R-:W-:Y:S01]  /*09a0*/  LEA R12, R17, R11, 0x3 ;  /* 0x0000000b110c7211 */ /* 0x000fe200078e18ff */
[----:B------:R-:W-:Y:S01]  /*09b0*/  IMAD.IADD R44, R14, 0x1, R15 ;  /* 0x000000010e2c7824 */ /* 0x000fe200078e020f */
[----:B------:R-:W-:Y:S01]  /*09c0*/  IADD3.X R13, R10, UR21, R13, P2, P3 ;  /* 0x000000150a0d7c10 */ /* 0x000fe200097e640d */
[----:B------:R-:W-:Y:S01]  /*09d0*/  IMAD R9, R9, 0x4, R2 ;  /* 0x0000000409097824 */ /* 0x000fe200078e0202 */
[----:B------:R-:W-:-:S02]  /*09e0*/  LEA R10, R17, R12, 0x3 ;  /* 0x0000000c110a7211 */ /* 0x000fc400078e18ff */
[----:B------:R-:W-:Y:S02]  /*09f0*/  CS2R R28, SRZ ;  /* 0x00000000001c7805 */ /* 0x000fe4000001ff00 */
[CC--:B------:R-:W-:Y:S02]  /*0a00*/  LEA R60, P2, R2.reuse, R58.reuse, 0x1 ;  /* 0x0000003a023c7211 */ /* 0x0c0fe400078408ff */
[----:B------:R-:W-:Y:S02]  /*0a10*/  CS2R R30, SRZ ;  /* 0x00000000001e7805 */ /* 0x000fe4000001ff00 */
[----:B------:R-:W-:Y:S01]  /*0a20*/  LEA R62, P1, R3, R58, 0x1 ;  /* 0x0000003a033e7211 */ /* 0x000fe200078208ff */
[----:B------:R-:W-:Y:S01]  /*0a30*/  UMOV UR6, URZ ;  /* 0x0000003f00067c82 */ /* 0x000fe20008000000 */
[----:B------:R-:W-:Y:S01]  /*0a40*/  LEA.HI.X.SX32 R61, R2, R16, 0x1, P2 ;  /* 0x00000010023d7211 */ /* 0x000fe200010f0eff */
[----:B------:R-:W-:Y:S01]  /*0a50*/  IMAD R2, R17, 0x8, R10 ;  /* 0x0000000811027824 */ /* 0x000fe200078e020a */
[C---:B------:R-:W-:Y:S01]  /*0a60*/  LEA R58, P3, R9.reuse, R58, 0x1 ;  /* 0x0000003a093a7211 */ /* 0x040fe200078608ff */
[----:B------:R-:W-:Y:S01]  /*0a70*/  UMOV UR7, URZ ;  /* 0x0000003f00077c82 */ /* 0x000fe20008000000 */
[-C--:B------:R-:W-:Y:S01]  /*0a80*/  LEA.HI.X.SX32 R65, R8, R16.reuse, 0x1, P0 ;  /* 0x0000001008417211 */ /* 0x080fe200000f0eff */
[----:B------:R-:W-:Y:S01]  /*0a90*/  UMOV UR4, URZ ;  /* 0x0000003f00047c82 */ /* 0x000fe20008000000 */
[-C--:B------:R-:W-:Y:S01]  /*0aa0*/  LEA.HI.X.SX32 R59, R9, R16.reuse, 0x1, P3 ;  /* 0x00000010093b7211 */ /* 0x080fe200018f0eff */
[----:B------:R-:W-:Y:S01]  /*0ab0*/  UMOV UR5, URZ ;  /* 0x0000003f00057c82 */ /* 0x000fe20008000000 */
[----:B------:R-:W-:Y:S01]  /*0ac0*/  LEA.HI.X.SX32 R63, R3, R16, 0x1, P1 ;  /* 0x00000010033f7211 */ /* 0x000fe200008f0eff */
[----:B------:R-:W-:Y:S01]  /*0ad0*/  IMAD.MOV.U32 R3, RZ, RZ, 0x3f800000 ;  /* 0x3f800000ff037424 */ /* 0x000fe200078e00ff */
[----:B------:R-:W-:-:S02]  /*0ae0*/  LEA R48, P3, R2, R49, 0x1 ;  /* 0x0000003102307211 */ /* 0x000fc400078608ff */
[----:B------:R-:W-:Y:S02]  /*0af0*/  CS2R R16, SRZ ;  /* 0x0000000000107805 */ /* 0x000fe4000001ff00 */
[CC--:B------:R-:W-:Y:S01]  /*0b00*/  LEA R56, P0, R11.reuse, R49.reuse, 0x1 ;  /* 0x000000310b387211 */ /* 0x0c0fe200078008ff */
[----:B------:R-:W-:Y:S01]  /*0b10*/  ULDC UR10, c[0x0][0x238] ;  /* 0x00008e00000a7ab9 */ /* 0x000fe20000000800 */
[-C--:B------:R-:W-:Y:S02]  /*0b20*/  LEA R54, P1, R12, R49.reuse, 0x1 ;  /* 0x000000310c367211 */ /* 0x080fe400078208ff */
[----:B------:R-:W-:Y:S02]  /*0b30*/  LEA R50, P2, R10, R49, 0x1 ;  /* 0x000000310a327211 */ /* 0x000fe400078408ff */
[-C--:B------:R-:W-:Y:S02]  /*0b40*/  LEA.HI.X.SX32 R49, R2, R13.reuse, 0x1, P3 ;  /* 0x0000000d02317211 */ /* 0x080fe400018f0eff */
[----:B------:R-:W-:-:S02]  /*0b50*/  LEA.HI.X.SX32 R57, R11, R13, 0x1, P0 ;  /* 0x0000000d0b397211 */ /* 0x000fc400000f0eff */
[-C--:B------:R-:W-:Y:S02]  /*0b60*/  LEA.HI.X.SX32 R55, R12, R13.reuse, 0x1, P1 ;  /* 0x0000000d0c377211 */ /* 0x080fe400008f0eff */
[----:B------:R-:W-:Y:S02]  /*0b70*/  LEA.HI.X.SX32 R51, R10, R13, 0x1, P2 ;  /* 0x0000000d0a337211 */ /* 0x000fe400010f0eff */
[----:B------:R-:W-:-:S07]  /*0b80*/  LOP3.LUT R2, R4, 0x8, RZ, 0xfc, !PT ;  /* 0x0000000804027812 */ /* 0x000fce00078efcff */
.L_x_1:
[----:B------:R-:W-:Y:S01]  /*0b90*/  MOV R9, UR4 ;  /* 0x0000000400097c02 */ /* 0x000fe20008000f00 */
[----:B------:R-:W-:Y:S01]  /*0ba0*/  IMAD.U32 R11, RZ, RZ, UR4 ;  /* 0x00000004ff0b7e24 */ /* 0x000fe2000f8e00ff */
[----:B------:R-:W-:Y:S01]  /*0bb0*/  MOV R37, UR4 ;  /* 0x0000000400257c02 */ /* 0x000fe20008000f00 */
[----:B------:R-:W-:Y:S02]  /*0bc0*/  IMAD.U32 R33, RZ, RZ, UR4 ;  /* 0x00000004ff217e24 */ /* 0x000fe4000f8e00ff */
[----:B------:R-:W-:-:S04]  /*0bd0*/  IMAD.WIDE R8, R9, 0x2, R64 ;  /* 0x0000000209087825 */ /* 0x000fc800078e0240 */
[----:B------:R-:W-:Y:S01]  /*0be0*/  IMAD.WIDE R10, R11, 0x2, R60 ;  /* 0x000000020b0a7825 */ /* 0x000fe200078e023c */
[----:B------:R-:W2:Y:S03]  /*0bf0*/  LDG.E.U16 R67, desc[UR14][R8.64] ;  /* 0x0000000e08437981 */ /* 0x000ea6000c1e1500 */
[----:B------:R-:W-:Y:S01]  /*0c00*/  IMAD.WIDE R32, R33, 0x2, R62 ;  /* 0x0000000221207825 */ /* 0x000fe200078e023e */
[----:B------:R-:W3:Y:S03]  /*0c10*/  LDG.E.U16 R66, desc[UR14][R10.64] ;  /* 0x0000000e0a427981 */ /* 0x000ee6000c1e1500 */
[----:B------:R-:W-:Y:S01]  /*0c20*/  IMAD.WIDE R36, R37, 0x2, R58 ;  /* 0x0000000225247825 */ /* 0x000fe200078e023a */
[----:B------:R-:W4:Y:S04]  /*0c30*/  LDG.E.U16 R69, desc[UR14][R32.64] ;  /* 0x0000000e20457981 */ /* 0x000f28000c1e1500 */
[----:B------:R-:W5:Y:S01]  /*0c40*/  LDG.E.U16 R68, desc[UR14][R36.64] ;  /* 0x0000000e24447981 */ /* 0x000f62000c1e1500 */
[----:B------:R-:W-:Y:S06]  /*0c50*/  BAR.SYNC.DEFER_BLOCKING 0x0 ;  /* 0x0000000000007b1d */ /* 0x000fec0000010000 */
[----:B--2---:R0:W-:Y:S04]  /*0c60*/  STS.U16 [R46+UR8+0x800], R67 ;  /* 0x000800432e007988 */ /* 0x0041e80008000408 */
[----:B---3--:R-:W-:Y:S04]  /*0c70*/  STS.U16 [R46+UR8+0xa00], R66 ;  /* 0x000a00422e007988 */ /* 0x008fe80008000408 */
[----:B----4-:R-:W-:Y:S04]  /*0c80*/  STS.U16 [R0+UR8+0x900], R69 ;  /* 0x0009004500007988 */ /* 0x010fe80008000408 */
[----:B-----5:R-:W-:Y:S01]  /*0c90*/  STS.U16 [R0+UR8+0xb00], R68 ;  /* 0x000b004400007988 */ /* 0x020fe20008000408 */
[----:B------:R-:W-:Y:S06]  /*0ca0*/  BAR.SYNC.DEFER_BLOCKING 0x0 ;  /* 0x0000000000007b1d */ /* 0x000fec0000010000 */
[----:B------:R-:W-:Y:S04]  /*0cb0*/  LDSM.16.MT88.4 R40, [R5] ;  /* 0x000000000528783b */ /* 0x000fe80000004200 */
[----:B------:R-:W1:Y:S04]  /*0cc0*/  LDSM.16.M88.4 R12, [R7+UR8+0x800] ;  /* 0x00080008070c783b */ /* 0x000e680008000200 */
[----:B------:R-:W-:Y:S04]  /*0cd0*/  LDSM.16.MT88.4 R32, [R5+0x400] ;  /* 0x000400000520783b */ /* 0x000fe80000004200 */
[----:B------:R-:W2:Y:S01]  /*0ce0*/  LDSM.16.M88.4 R8, [R7+UR8+0xa00] ;  /* 0x000a00080708783b */ /* 0x000ea20008000200 */
[----:B0-----:R-:W-:Y:S01]  /*0cf0*/  IMAD.U32 R67, RZ, RZ, UR5 ;  /* 0x00000005ff437e24 */ /* 0x001fe2000f8e00ff */
[----:B-1----:R-:W-:Y:S03]  /*0d00*/  HMMA.16816.F32.BF16 R36, R40, R12, RZ ;  /* 0x0000000c2824723c */ /* 0x002fe600000418ff */
[----:B------:R-:W-:-:S04]  /*0d10*/  IMAD.WIDE R66, R67, 0x2, R48 ;  /* 0x0000000243427825 */ /* 0x000fc800078e0230 */
[----:B------:R-:W-:Y:S01]  /*0d20*/  IMAD.U32 R13, RZ, RZ, UR5 ;  /* 0x00000005ff0d7e24 */ /* 0x000fe2000f8e00ff */
[----:B--2---:R-:W-:Y:S01]  /*0d30*/  HMMA.16816.F32.BF16 R40, R40, R8, RZ ;  /* 0x000000082828723c */ /* 0x004fe200000418ff */
[----:B------:R-:W2:Y:S02]  /*0d40*/  LDG.E.U16 R67, desc[UR14][R66.64] ;  /* 0x0000000e42437981 */ /* 0x000ea4000c1e1500 */
[----:B------:R-:W-:-:S04]  /*0d50*/  IMAD.WIDE R12, R13, 0x2, R56 ;  /* 0x000000020d0c7825 */ /* 0x000fc800078e0238 */
[----:B------:R-:W-:Y:S02]  /*0d60*/  IMAD.U32 R9, RZ, RZ, UR5 ;  /* 0x00000005ff097e24 */ /* 0x000fe4000f8e00ff */
[----:B------:R-:W3:Y:S07]  /*0d70*/  LDG.E.U16 R13, desc[UR14][R12.64] ;  /* 0x0000000e0c0d7981 */ /* 0x000eee000c1e1500 */
[----:B------:R-:W-:Y:S01]  /*0d80*/  HMMA.16816.F32.BF16 R36, R32, R14, R36 ;  /* 0x0000000e2024723c */ /* 0x000fe20000041824 */
[----:B------:R-:W-:-:S06]  /*0d90*/  IMAD.WIDE R8, R9, 0x2, R54 ;  /* 0x0000000209087825 */ /* 0x000fcc00078e0236 */
[----:B------:R-:W-:Y:S01]  /*0da0*/  MOV R15, UR5 ;  /* 0x00000005000f7c02 */ /* 0x000fe20008000f00 */
[----:B------:R0:W4:Y:S04]  /*0db0*/  LDG.E.U16 R9, desc[UR14][R8.64] ;  /* 0x0000000e08097981 */ /* 0x000128000c1e1500 */
[----:B------:R-:W-:-:S06]  /*0dc0*/  IMAD.WIDE R14, R15, 0x2, R50 ;  /* 0x000000020f0e7825 */ /* 0x000fcc00078e0232 */
[----:B------:R1:W5:Y:S01]  /*0dd0*/  LDG.E.U16 R15, desc[UR14][R14.64] ;  /* 0x0000000e0e0f7981 */ /* 0x000362000c1e1500 */
[----:B------:R-:W-:Y:S01]  /*0de0*/  HMMA.16816.F32.BF16 R40, R32, R10, R40 ;  /* 0x0000000a2028723c */ /* 0x000fe20000041828 */
[----:B------:R-:W-:Y:S06]  /*0df0*/  BAR.SYNC.DEFER_BLOCKING 0x0 ;  /* 0x0000000000007b1d */ /* 0x000fec0000010000 */
[----:B------:R-:W-:-:S04]  /*0e00*/  LEA R35, P0, R6, UR6, 0x1 ;  /* 0x0000000606237c11 */ /* 0x000fc8000f8008ff */
[C---:B------:R-:W-:Y:S01]  /*0e10*/  IADD3 R11, P1, R35.reuse, 0x8, RZ ;  /* 0x00000008230b7810 */ /* 0x040fe20007f3e0ff */
[----:B------:R-:W-:Y:S01]  /*0e20*/  IMAD.X R10, RZ, RZ, UR7, P0 ;  /* 0x00000007ff0a7e24 */ /* 0x000fe200080e06ff */
[-C--:B------:R-:W-:Y:S02]  /*0e30*/  ISETP.GT.U32.AND P0, PT, R35, R4.reuse, PT ;  /* 0x000000042300720c */ /* 0x080fe40003f04070 */
[----:B------:R-:W-:Y:S02]  /*0e40*/  ISETP.GT.U32.AND P3, PT, R11, R4, PT ;  /* 0x000000040b00720c */ /* 0x000fe40003f64070 */
[----:B------:R-:W-:Y:S02]  /*0e50*/  IADD3.X R11, RZ, R10, RZ, P1, !PT ;  /* 0x0000000aff0b7210 */ /* 0x000fe40000ffe4ff */
[C---:B------:R-:W-:Y:S02]  /*0e60*/  ISETP.GE.U32.AND P4, PT, R35.reuse, R4, PT ;  /* 0x000000042300720c */ /* 0x040fe40003f86070 */
[----:B------:R-:W-:-:S02]  /*0e70*/  ISETP.GT.U32.AND P2, PT, R35, R2, PT ;  /* 0x000000022300720c */ /* 0x000fc40003f44070 */
[C---:B------:R-:W-:Y:S01]  /*0e80*/  ISETP.GE.U32.AND P1, PT, R35.reuse, R2, PT ;  /* 0x000000022300720c */ /* 0x040fe20003f26070 */
[----:B------:R-:W-:Y:S01]  /*0e90*/  FMUL R33, R36, UR10 ;  /* 0x0000000a24217c20 */ /* 0x000fe20008400000 */
[----:B------:R-:W-:Y:S01]  /*0ea0*/  IADD3 R35, P5, R35, 0x9, RZ ;  /* 0x0000000923237810 */ /* 0x000fe20007fbe0ff */
[----:B0-----:R-:W-:Y:S01]  /*0eb0*/  FMUL R8, R37, UR10 ;  /* 0x0000000a25087c20 */ /* 0x001fe20008400000 */
[C---:B------:R-:W-:Y:S02]  /*0ec0*/  ISETP.GT.U32.AND.EX P0, PT, R10.reuse, RZ, PT, P0 ;  /* 0x000000ff0a00720c */ /* 0x040fe40003f04100 */
[----:B------:R-:W-:Y:S01]  /*0ed0*/  ISETP.GE.U32.AND.EX P4, PT, R10, RZ, PT, P4 ;  /* 0x000000ff0a00720c */ /* 0x000fe20003f86140 */
[----:B-1----:R-:W-:Y:S02]  /*0ee0*/  IMAD.X R14, RZ, RZ, R10, P5 ;  /* 0x000000ffff0e7224 */ /* 0x002fe400028e060a */
[----:B------:R-:W-:Y:S01]  /*0ef0*/  FMUL R37, R40, UR10 ;  /* 0x0000000a28257c20 */ /* 0x000fe20008400000 */
[----:B------:R-:W-:-:S02]  /*0f00*/  ISETP.GT.U32.AND.EX P3, PT, R11, RZ, PT, P3 ;  /* 0x000000ff0b00720c */ /* 0x000fc40003f64130 */
[----:B------:R-:W-:Y:S02]  /*0f10*/  ISETP.GT.U32.AND P6, PT, R35, R4, PT ;  /* 0x000000042300720c */ /* 0x000fe40003fc4070 */
[----:B------:R-:W-:Y:S02]  /*0f20*/  FSEL R33, R33, -INF , !P0 ;  /* 0xff80000021217808 */ /* 0x000fe40004000000 */
[----:B------:R-:W-:Y:S01]  /*0f30*/  FSEL R8, R8, -INF , !P4 ;  /* 0xff80000008087808 */ /* 0x000fe20006000000 */
[----:B------:R-:W-:Y:S01]  /*0f40*/  FMUL R11, R41, UR10 ;  /* 0x0000000a290b7c20 */ /* 0x000fe20008400000 */
[----:B------:R-:W-:Y:S02]  /*0f50*/  ISETP.GT.U32.AND.EX P4, PT, R14, RZ, PT, P6 ;  /* 0x000000ff0e00720c */ /* 0x000fe40003f84160 */
[----:B------:R-:W-:Y:S02]  /*0f60*/  FSEL R37, R37, -INF , !P3 ;  /* 0xff80000025257808 */ /* 0x000fe40005800000 */
[----:B------:R-:W-:Y:S01]  /*0f70*/  FMNMX R12, R33, R8, !PT ;  /* 0x00000008210c7209 */ /* 0x000fe20007800000 */
[----:B------:R-:W-:Y:S01]  /*0f80*/  FMUL R32, R38, UR10 ;  /* 0x0000000a26207c20 */ /* 0x000fe20008400000 */
[----:B------:R-:W-:-:S02]  /*0f90*/  ISETP.GT.U32.AND.EX P2, PT, R10, RZ, PT, P2 ;  /* 0x000000ff0a00720c */ /* 0x000fc40003f44120 */
[----:B------:R-:W-:Y:S01]  /*0fa0*/  ISETP.GE.U32.AND.EX P1, PT, R10, RZ, PT, P1 ;  /* 0x000000ff0a00720c */ /* 0x000fe20003f26110 */
[----:B------:R-:W-:Y:S01]  /*0fb0*/  FMUL R10, R39, UR10 ;  /* 0x0000000a270a7c20 */ /* 0x000fe20008400000 */
[----:B------:R-:W-:Y:S02]  /*0fc0*/  FSEL R11, R11, -INF , !P4 ;  /* 0xff8000000b0b7808 */ /* 0x000fe40006000000 */
[----:B------:R-:W-:Y:S01]  /*0fd0*/  FMNMX R12, R37, R12, !PT ;  /* 0x0000000c250c7209 */ /* 0x000fe20007800000 */
[----:B------:R-:W-:Y:S01]  /*0fe0*/  FMUL R34, R42, UR10 ;  /* 0x0000000a2a227c20 */ /* 0x000fe20008400000 */
[----:B------:R-:W-:Y:S02]  /*0ff0*/  ISETP.GT.U32.AND P3, PT, R35, R2, PT ;  /* 0x000000022300720c */ /* 0x000fe40003f64070 */
[----:B------:R-:W-:Y:S02]  /*1000*/  FMNMX R12, R11, R12, !PT ;  /* 0x0000000c0b0c7209 */ /* 0x000fe40007800000 */
[----:B------:R-:W-:-:S02]  /*1010*/  FSEL R32, R32, -INF , !P2 ;  /* 0xff80000020207808 */ /* 0x000fc40005000000 */
[----:B------:R-:W-:Y:S01]  /*1020*/  FSEL R10, R10, -INF , !P1 ;  /* 0xff8000000a0a7808 */ /* 0x000fe20004800000 */
[----:B------:R-:W-:Y:S01]  /*1030*/  FMUL R38, R43, UR10 ;  /* 0x0000000a2b267c20 */ /* 0x000fe20008400000 */
[----:B------:R-:W-:Y:S01]  /*1040*/  ISETP.GT.U32.AND.EX P1, PT, R14, RZ, PT, P3 ;  /* 0x000000ff0e00720c */ /* 0x000fe20003f24130 */
[----:B------:R-:W0:Y:S01]  /*1050*/  SHFL.BFLY PT, R39, R12, 0x2, 0x1f ;  /* 0x0c401f000c277f89 */ /* 0x000e2200000e0000 */
[----:B------:R-:W-:Y:S02]  /*1060*/  FSEL R34, R34, -INF , !P0 ;  /* 0xff80000022227808 */ /* 0x000fe40004000000 */
[----:B------:R-:W-:Y:S02]  /*1070*/  FMNMX R35, R32, R10, !PT ;  /* 0x0000000a20237209 */ /* 0x000fe40007800000 */
[----:B------:R-:W-:Y:S02]  /*1080*/  FSEL R38, R38, -INF , !P1 ;  /* 0xff80000026267808 */ /* 0x000fe40004800000 */
[----:B------:R-:W-:-:S04]  /*1090*/  FMNMX R35, R34, R35, !PT ;  /* 0x0000002322237209 */ /* 0x000fc80007800000 */
[----:B------:R-:W-:-:S05]  /*10a0*/  FMNMX R35, R38, R35, !PT ;  /* 0x0000002326237209 */ /* 0x000fca0007800000 */
[----:B------:R-:W1:Y:S01]  /*10b0*/  SHFL.BFLY PT, R14, R35, 0x2, 0x1f ;  /* 0x0c401f00230e7f89 */ /* 0x000e6200000e0000 */
[----:B0-----:R-:W-:-:S05]  /*10c0*/  FMNMX R39, R12, R39, !PT ;  /* 0x000000270c277209 */ /* 0x001fca0007800000 */
[----:B------:R-:W0:Y:S01]  /*10d0*/  SHFL.BFLY PT, R12, R39, 0x1, 0x1f ;  /* 0x0c201f00270c7f89 */ /* 0x000e2200000e0000 */
[----:B-1----:R-:W-:-:S05]  /*10e0*/  FMNMX R14, R35, R14, !PT ;  /* 0x0000000e230e7209 */ /* 0x002fca0007800000 */
[----:B------:R-:W1:Y:S01]  /*10f0*/  SHFL.BFLY PT, R41, R14, 0x1, 0x1f ;  /* 0x0c201f000e297f89 */ /* 0x000e6200000e0000 */
[----:B0-----:R-:W-:-:S04]  /*1100*/  FMNMX R12, R39, R12, !PT ;  /* 0x0000000c270c7209 */ /* 0x001fc80007800000 */
[----:B------:R-:W-:-:S05]  /*1110*/  FMNMX R36, R12, R53, !PT ;  /* 0x000000350c247209 */ /* 0x000fca0007800000 */
[--C-:B------:R-:W-:Y:S01]  /*1120*/  FADD R33, R33, -R36.reuse ;  /* 0x8000002421217221 */ /* 0x100fe20000000000 */
[----:B------:R-:W-:-:S03]  /*1130*/  FADD R8, R8, -R36 ;  /* 0x8000002408087221 */ /* 0x000fc60000000000 */
[----:B------:R-:W-:Y:S01]  /*1140*/  FMUL R12, R33, 1.4426950216293334961 ;  /* 0x3fb8aa3b210c7820 */ /* 0x000fe20000400000 */
[----:B------:R-:W-:Y:S01]  /*1150*/  FMUL R33, R8, 1.4426950216293334961 ;  /* 0x3fb8aa3b08217820 */ /* 0x000fe20000400000 */
[----:B-1----:R-:W-:Y:S01]  /*1160*/  FMNMX R41, R14, R41, !PT ;  /* 0x000000290e297209 */ /* 0x002fe20007800000 */
[----:B------:R-:W-:-:S03]  /*1170*/  FADD R8, R37, -R36 ;  /* 0x8000002425087221 */ /* 0x000fc60000000000 */
[----:B------:R-:W-:Y:S01]  /*1180*/  FMNMX R37, R41, R52, !PT ;  /* 0x0000003429257209 */ /* 0x000fe20007800000 */
[----:B------:R-:W-:-:S04]  /*1190*/  FMUL R14, R8, 1.4426950216293334961 ;  /* 0x3fb8aa3b080e7820 */ /* 0x000fc80000400000 */
[--C-:B------:R-:W-:Y:S01]  /*11a0*/  FADD R32, R32, -R37.reuse ;  /* 0x8000002520207221 */ /* 0x100fe20000000000 */
[--C-:B------:R-:W-:Y:S01]  /*11b0*/  FADD R10, R10, -R37.reuse ;  /* 0x800000250a0a7221 */ /* 0x100fe20000000000 */
[--C-:B------:R-:W-:Y:S02]  /*11c0*/  FADD R34, R34, -R37.reuse ;  /* 0x8000002522227221 */ /* 0x100fe40000000000 */
[----:B------:R-:W-:Y:S01]  /*11d0*/  FMUL R8, R32, 1.4426950216293334961 ;  /* 0x3fb8aa3b20087820 */ /* 0x000fe20000400000 */
[----:B------:R-:W-:Y:S01]  /*11e0*/  FMUL R43, R10, 1.4426950216293334961 ;  /* 0x3fb8aa3b0a2b7820 */ /* 0x000fe20000400000 */
[----:B------:R-:W-:Y:S01]  /*11f0*/  FADD R11, R11, -R36 ;  /* 0x800000240b0b7221 */ /* 0x000fe20000000000 */
[----:B------:R-:W-:Y:S01]  /*1200*/  FMUL R10, R34, 1.4426950216293334961 ;  /* 0x3fb8aa3b220a7820 */ /* 0x000fe20000400000 */
[----:B------:R-:W-:Y:S01]  /*1210*/  MUFU.EX2 R12, R12 ;  /* 0x0000000c000c7308 */ /* 0x000fe20000000800 */
[----:B------:R-:W-:Y:S01]  /*1220*/  FADD R38, R38, -R37 ;  /* 0x8000002526267221 */ /* 0x000fe20000000000 */
[----:B------:R-:W-:-:S06]  /*1230*/  FMUL R11, R11, 1.4426950216293334961 ;  /* 0x3fb8aa3b0b0b7820 */ /* 0x000fcc0000400000 */
[----:B------:R-:W0:Y:S01]  /*1240*/  MUFU.EX2 R39, R33 ;  /* 0x0000002100277308 */ /* 0x000e220000000800 */
[----:B------:R-:W-:-:S07]  /*1250*/  FMUL R40, R38, 1.4426950216293334961 ;  /* 0x3fb8aa3b26287820 */ /* 0x000fce0000400000 */
[----:B------:R-:W-:Y:S01]  /*1260*/  MUFU.EX2 R8, R8 ;  /* 0x0000000800087308 */ /* 0x000fe20000000800 */
[----:B------:R-:W-:-:S07]  /*1270*/  FADD R38, -R36, R53 ;  /* 0x0000003524267221 */ /* 0x000fce0000000100 */
[----:B------:R-:W1:Y:S08]  /*1280*/  MUFU.EX2 R43, R43 ;  /* 0x0000002b002b7308 */ /* 0x000e700000000800 */
[----:B------:R-:W1:Y:S08]  /*1290*/  MUFU.EX2 R14, R14 ;  /* 0x0000000e000e7308 */ /* 0x000e700000000800 */
[----:B------:R-:W1:Y:S08]  /*12a0*/  MUFU.EX2 R10, R10 ;  /* 0x0000000a000a7308 */ /* 0x000e700000000800 */
[----:B------:R-:W1:Y:S08]  /*12b0*/  MUFU.EX2 R11, R11 ;  /* 0x0000000b000b7308 */ /* 0x000e700000000800 */
[----:B------:R-:W1:Y:S01]  /*12c0*/  MUFU.EX2 R53, R40 ;  /* 0x0000002800357308 */ /* 0x000e620000000800 */
[----:B------:R-:W-:Y:S01]  /*12d0*/  FADD R41, -R37, R52 ;  /* 0x0000003425297221 */ /* 0x000fe20000000100 */
[----:B------:R-:W-:-:S03]  /*12e0*/  FMUL R38, R38, 1.4426950216293334961 ;  /* 0x3fb8aa3b26267820 */ /* 0x000fc60000400000 */
[----:B------:R-:W-:-:S03]  /*12f0*/  FMUL R66, R41, 1.4426950216293334961 ;  /* 0x3fb8aa3b29427820 */ /* 0x000fc60000400000 */
[----:B------:R-:W1:Y:S08]  /*1300*/  MUFU.EX2 R38, R38 ;  /* 0x0000002600267308 */ /* 0x000e700000000800 */
[----:B------:R-:W1:Y:S01]  /*1310*/  MUFU.EX2 R40, R66 ;  /* 0x0000004200287308 */ /* 0x000e620000000800 */
[----:B--2---:R-:W-:Y:S04]  /*1320*/  STS.U16 [R46+UR8+0xb00], R67 ;  /* 0x000b00432e007988 */ /* 0x004fe80008000408 */
[----:B---3--:R-:W-:Y:S04]  /*1330*/  STS.U16 [R46+UR8+0x800], R13 ;  /* 0x0008000d2e007988 */ /* 0x008fe80008000408 */
[----:B----4-:R0:W-:Y:S04]  /*1340*/  STS.U16 [R46+UR8+0x900], R9 ;  /* 0x000900092e007988 */ /* 0x0101e80008000408 */
[----:B-----5:R2:W-:Y:S01]  /*1350*/  STS.U16 [R46+UR8+0xa00], R15 ;  /* 0x000a000f2e007988 */ /* 0x0205e20008000408 */
[----:B------:R-:W-:Y:S01]  /*1360*/  BAR.SYNC.DEFER_BLOCKING 0x0 ;  /* 0x0000000000007b1d */ /* 0x000fe20000010000 */
[----:B0-----:R-:W-:Y:S01]  /*1370*/  FADD R9, R12, R39 ;  /* 0x000000270c097221 */ /* 0x001fe20000000000 */
[----:B-1----:R-:W-:-:S03]  /*1380*/  FADD R13, R8, R43 ;  /* 0x0000002b080d7221 */ /* 0x002fc60000000000 */
[----:B------:R-:W-:Y:S01]  /*1390*/  FADD R42, R14, R9 ;  /* 0x000000090e2a7221 */ /* 0x000fe20000000000 */
[----:B------:R-:W-:Y:S01]  /*13a0*/  FADD R52, R10, R13 ;  /* 0x0000000d0a347221 */ /* 0x000fe20000000000 */
[----:B------:R-:W-:Y:S02]  /*13b0*/  F2FP.BF16.F32.PACK_AB R12, R39, R12 ;  /* 0x0000000c270c723e */ /* 0x000fe400000010ff */
[----:B------:R-:W-:Y:S01]  /*13c0*/  FADD R41, R11, R42 ;  /* 0x0000002a0b297221 */ /* 0x000fe20000000000 */
[----:B------:R-:W-:Y:S01]  /*13d0*/  FADD R39, R53, R52 ;  /* 0x0000003435277221 */ /* 0x000fe20000000000 */
[----:B------:R-:W-:Y:S04]  /*13e0*/  LDSM.16.M88.4 R32, [R44+0x800] ;  /* 0x000800002c20783b */ /* 0x000fe80000000200 */
[----:B------:R-:W-:Y:S04]  /*13f0*/  SHFL.BFLY PT, R52, R41, 0x2, 0x1f ;  /* 0x0c401f0029347f89 */ /* 0x000fe800000e0000 */
[----:B------:R-:W0:Y:S01]  /*1400*/  SHFL.BFLY PT, R42, R39, 0x2, 0x1f ;  /* 0x0c401f00272a7f89 */ /* 0x000e2200000e0000 */
[----:B------:R-:W-:-:S02]  /*1410*/  F2FP.BF16.F32.PACK_AB R13, R43, R8 ;  /* 0x000000082b0d723e */ /* 0x000fc400000010ff */
[----:B------:R-:W-:Y:S02]  /*1420*/  F2FP.BF16.F32.PACK_AB R14, R11, R14 ;  /* 0x0000000e0b0e723e */ /* 0x000fe400000010ff */
[----:B--2---:R-:W-:Y:S02]  /*1430*/  F2FP.BF16.F32.PACK_AB R15, R53, R10 ;  /* 0x0000000a350f723e */ /* 0x004fe400000010ff */
[----:B------:R-:W-:Y:S01]  /*1440*/  LDSM.16.M88.4 R8, [R44+0xa00] ;  /* 0x000a00002c08783b */ /* 0x000fe20000000200 */
[C---:B------:R-:W-:Y:S01]  /*1450*/  FMUL R24, R38.reuse, R24 ;  /* 0x0000001826187220 */ /* 0x040fe20000400000 */
[----:B------:R-:W-:Y:S01]  /*1460*/  FMUL R25, R38, R25 ;  /* 0x0000001926197220 */ /* 0x000fe20000400000 */
[C---:B------:R-:W-:Y:S01]  /*1470*/  FMUL R26, R40.reuse, R26 ;  /* 0x0000001a281a7220 */ /* 0x040fe20000400000 */
[----:B------:R-:W-:Y:S01]  /*1480*/  FMUL R27, R40, R27 ;  /* 0x0000001b281b7220 */ /* 0x000fe20000400000 */
[C---:B------:R-:W-:Y:S01]  /*1490*/  FMUL R16, R38.reuse, R16 ;  /* 0x0000001026107220 */ /* 0x040fe20000400000 */
[----:B------:R-:W-:Y:S01]  /*14a0*/  FMUL R17, R38, R17 ;  /* 0x0000001126117220 */ /* 0x000fe20000400000 */
[C---:B------:R-:W-:Y:S01]  /*14b0*/  FMUL R18, R40.reuse, R18 ;  /* 0x0000001228127220 */ /* 0x040fe20000400000 */
[----:B------:R-:W-:Y:S01]  /*14c0*/  FMUL R19, R40, R19 ;  /* 0x0000001328137220 */ /* 0x000fe20000400000 */
[----:B------:R-:W-:Y:S01]  /*14d0*/  UIADD3 UR6, UP0, UR6, 0x10, URZ ;  /* 0x0000001006067890 */ /* 0x000fe2000ff1e03f */
[----:B0-----:R-:W-:Y:S01]  /*14e0*/  FADD R42, R39, R42 ;  /* 0x0000002a272a7221 */ /* 0x001fe20000000000 */
[C---:B------:R-:W-:Y:S07]  /*14f0*/  HMMA.16816.F32.BF16 R24, R12.reuse, R32, R24 ;  /* 0x000000200c18723c */ /* 0x040fee0000041818 */
[----:B------:R-:W-:Y:S01]  /*1500*/  FADD R32, R41, R52 ;  /* 0x0000003429207221 */ /* 0x000fe20000000000 */
[----:B------:R-:W-:Y:S01]  /*1510*/  HMMA.16816.F32.BF16 R16, R12, R34, R16 ;  /* 0x000000220c10723c */ /* 0x000fe20000041810 */
[----:B------:R-:W0:Y:S01]  /*1520*/  SHFL.BFLY PT, R35, R42, 0x1, 0x1f ;  /* 0x0c201f002a237f89 */ /* 0x000e2200000e0000 */
[----:B------:R-:W-:-:S03]  /*1530*/  UIADD3.X UR7, URZ, UR7, URZ, UP0, !UPT ;  /* 0x000000073f077290 */ /* 0x000fc600087fe43f */
[----:B------:R-:W1:Y:S01]  /*1540*/  SHFL.BFLY PT, R33, R32, 0x1, 0x1f ;  /* 0x0c201f0020217f89 */ /* 0x000e6200000e0000 */
[----:B------:R-:W-:-:S04]  /*1550*/  UISETP.GE.U32.AND UP0, UPT, UR6, UR16, UPT ;  /* 0x000000100600728c */ /* 0x000fc8000bf06070 */
[----:B------:R-:W-:Y:S01]  /*1560*/  UISETP.GE.U32.AND.EX UP0, UPT, UR7, URZ, UPT, UP0 ;  /* 0x0000003f0700728c */ /* 0x000fe2000bf06100 */
[----:B------:R-:W-:-:S05]  /*1570*/  FMUL R20, R38, R20 ;  /* 0x0000001426147220 */ /* 0x000fca0000400000 */
[----:B------:R-:W-:Y:S01]  /*1580*/  PLOP3.LUT P0, PT, PT, PT, UP0, 0x80, 0x0 ;  /* 0x000000000000781c */ /* 0x000fe20003f0f008 */
[----:B------:R-:W-:Y:S01]  /*1590*/  FMUL R21, R38, R21 ;  /* 0x0000001526157220 */ /* 0x000fe20000400000 */
[C---:B------:R-:W-:Y:S01]  /*15a0*/  FMUL R22, R40.reuse, R22 ;  /* 0x0000001628167220 */ /* 0x040fe20000400000 */
[----:B------:R-:W-:Y:S01]  /*15b0*/  FMUL R23, R40, R23 ;  /* 0x0000001728177220 */ /* 0x000fe20000400000 */
[C---:B------:R-:W-:Y:S01]  /*15c0*/  FMUL R28, R38.reuse, R28 ;  /* 0x0000001c261c7220 */ /* 0x040fe20000400000 */
[----:B------:R-:W-:Y:S01]  /*15d0*/  FMUL R29, R38, R29 ;  /* 0x0000001d261d7220 */ /* 0x000fe20000400000 */
[C---:B------:R-:W-:Y:S01]  /*15e0*/  FMUL R30, R40.reuse, R30 ;  /* 0x0000001e281e7220 */ /* 0x040fe20000400000 */
[----:B------:R-:W-:Y:S01]  /*15f0*/  FMUL R31, R40, R31 ;  /* 0x0000001f281f7220 */ /* 0x000fe20000400000 */
[----:B------:R-:W-:Y:S01]  /*1600*/  ULEA UR5, UR13, UR5, 0x4 ;  /* 0x000000050d057291 */ /* 0x000fe2000f8e203f */
[----:B0-----:R-:W-:Y:S01]  /*1610*/  FADD R35, R42, R35 ;  /* 0x000000232a237221 */ /* 0x001fe20000000000 */
[----:B------:R-:W-:Y:S01]  /*1620*/  HMMA.16816.F32.BF16 R20, R12, R8, R20 ;  /* 0x000000080c14723c */ /* 0x000fe20000041814 */
[----:B------:R-:W-:Y:S01]  /*1630*/  ULEA UR4, UR11, UR4, 0x4 ;  /* 0x000000040b047291 */ /* 0x000fe2000f8e203f */
[----:B-1----:R-:W-:-:S04]  /*1640*/  FADD R33, R32, R33 ;  /* 0x0000002120217221 */ /* 0x002fc80000000000 */
[----:B------:R-:W-:Y:S01]  /*1650*/  HMMA.16816.F32.BF16 R28, R12, R10, R28 ;  /* 0x0000000a0c1c723c */ /* 0x000fe2000004181c */
[----:B------:R-:W-:Y:S01]  /*1660*/  FFMA R3, R38, R3, R33 ;  /* 0x0000000326037223 */ /* 0x000fe20000000021 */
[----:B------:R-:W-:Y:S01]  /*1670*/  FFMA R45, R40, R45, R35 ;  /* 0x0000002d282d7223 */ /* 0x000fe20000000023 */
[----:B------:R-:W-:Y:S01]  /*1680*/  IMAD.MOV.U32 R53, RZ, RZ, R36 ;  /* 0x000000ffff357224 */ /* 0x000fe200078e0024 */
[----:B------:R-:W-:Y:S01]  /*1690*/  MOV R52, R37 ;  /* 0x0000002500347202 */ /* 0x000fe20000000f00 */
[----:B------:R-:W-:-:S04]  /*16a0*/  NOP ;  /* 0x0000000000007918 */ /* 0x000fc80000000000 */
[----:B------:R-:W-:-:S15]  /*16b0*/  @!P0 BRA `(.L_x_1) ;  /* 0xfffffff400348947 */ /* 0x000fde000383ffff */
.L_x_0:
[----:B------:R-:W0:Y:S01]  /*16c0*/  S2R R0, SR_TID.X ;  /* 0x0000000000007919 */ /* 0x000e220000002100 */
[----:B------:R-:W1:Y:S01]  /*16d0*/  S2UR UR5, SR_CgaCtaId ;  /* 0x00000000000579c3 */ /* 0x000e620000008800 */
[C---:B------:R-:W-:Y:S01]  /*16e0*/  FSETP.GT.AND P0, PT, |R45|.reuse, 8.50705917302346158658e+37, PT ;  /* 0x7e8000002d00780b */ /* 0x040fe20003f04200 */
[----:B------:R-:W-:Y:S01]  /*16f0*/  UMOV UR4, 0x400 ;  /* 0x0000040000047882 */ /* 0x000fe20000000000 */
[----:B------:R-:W-:Y:S01]  /*1700*/  MOV R35, R3 ;  /* 0x0000000300237202 */ /* 0x000fe20000000f00 */
[C---:B------:R-:W-:Y:S01]  /*1710*/  FMUL R3, R45.reuse, 8388608 ;  /* 0x4b0000002d037820 */ /* 0x040fe20000400000 */
[C---:B------:R-:W-:Y:S01]  /*1720*/  FSETP.GEU.AND P3, PT, |R45|.reuse, 1.175494350822287508e-38, PT ;  /* 0x008000002d00780b */ /* 0x040fe20003f6e200 */
[----:B------:R-:W-:Y:S01]  /*1730*/  IMAD.MOV.U32 R33, RZ, RZ, R22 ;  /* 0x000000ffff217224 */ /* 0x000fe200078e0016 */
[----:B------:R-:W-:Y:S01]  /*1740*/  FSETP.GEU.AND P2, PT, R45, 1.175494350822287508e-38, PT ;  /* 0x008000002d00780b */ /* 0x000fe20003f4e000 */
[----:B------:R-:W-:Y:S01]  /*1750*/  BAR.SYNC.DEFER_BLOCKING 0x0 ;  /* 0x0000000000007b1d */ /* 0x000fe20000010000 */
[----:B------:R-:W-:-:S02]  /*1760*/  FSETP.GEU.AND P1, PT, R35, 1.175494350822287508e-38, PT ;  /* 0x008000002300780b */ /* 0x000fc40003f2e000 */
[----:B------:R-:W-:-:S03]  /*1770*/  FSEL R3, R3, R45, !P2 ;  /* 0x0000002d03037208 */ /* 0x000fc60005000000 */
[----:B------:R-:W-:Y:S01]  /*1780*/  @P0 FMUL R45, R45, 0.25 ;  /* 0x3e8000002d2d0820 */ /* 0x000fe20000400000 */
[----:B------:R-:W-:Y:S01]  /*1790*/  @P0 FMUL R30, R30, 0.25 ;  /* 0x3e8000001e1e0820 */ /* 0x000fe20000400000 */
[----:B------:R-:W-:Y:S01]  /*17a0*/  @P0 FMUL R31, R31, 0.25 ;  /* 0x3e8000001f1f0820 */ /* 0x000fe20000400000 */
[----:B------:R-:W-:Y:S01]  /*17b0*/  @P0 FMUL R23, R23, 0.25 ;  /* 0x3e80000017170820 */ /* 0x000fe20000400000 */
[----:B------:R-:W-:Y:S01]  /*17c0*/  @!P3 FMUL R45, R45, 16777216 ;  /* 0x4b8000002d2db820 */ /* 0x000fe20000400000 */
[----:B------:R-:W-:Y:S01]  /*17d0*/  @P0 FMUL R19, R19, 0.25 ;  /* 0x3e80000013130820 */ /* 0x000fe20000400000 */
[----:B------:R-:W-:Y:S01]  /*17e0*/  @P0 FMUL R18, R18, 0.25 ;  /* 0x3e80000012120820 */ /* 0x000fe20000400000 */
[----:B------:R-:W-:Y:S01]  /*17f0*/  @P0 FMUL R33, R33, 0.25 ;  /* 0x3e80000021210820 */ /* 0x000fe20000400000 */
[----:B------:R-:W-:Y:S01]  /*1800*/  @P0 FMUL R27, R27, 0.25 ;  /* 0x3e8000001b1b0820 */ /* 0x000fe20000400000 */
[----:B------:R-:W-:Y:S01]  /*1810*/  @P0 FMUL R26, R26, 0.25 ;  /* 0x3e8000001a1a0820 */ /* 0x000fe20000400000 */
[----:B-1----:R-:W-:Y:S01]  /*1820*/  ULEA UR6, UR5, UR4, 0x18 ;  /* 0x0000000405067291 */ /* 0x002fe2000f8ec03f */
[----:B------:R-:W-:Y:S01]  /*1830*/  @!P3 FMUL R30, R30, 16777216 ;  /* 0x4b8000001e1eb820 */ /* 0x000fe20000400000 */
[----:B------:R-:W-:Y:S01]  /*1840*/  @!P3 FMUL R31, R31, 16777216 ;  /* 0x4b8000001f1fb820 */ /* 0x000fe20000400000 */
[----:B------:R-:W-:Y:S01]  /*1850*/  @!P3 FMUL R23, R23, 16777216 ;  /* 0x4b8000001717b820 */ /* 0x000fe20000400000 */
[----:B------:R-:W-:Y:S01]  /*1860*/  @!P3 FMUL R19, R19, 16777216 ;  /* 0x4b8000001313b820 */ /* 0x000fe20000400000 */
[----:B------:R-:W-:Y:S01]  /*1870*/  @!P3 FMUL R18, R18, 16777216 ;  /* 0x4b8000001212b820 */ /* 0x000fe20000400000 */
[----:B------:R-:W-:Y:S01]  /*1880*/  @!P3 FMUL R33, R33, 16777216 ;  /* 0x4b8000002121b820 */ /* 0x000fe20000400000 */
[C---:B0-----:R-:W-:Y:S01]  /*1890*/  IMAD.SHL.U32 R2, R0.reuse, 0x4, RZ ;  /* 0x0000000400027824 */ /* 0x041fe200078e00ff */
[C---:B------:R-:W-:Y:S01]  /*18a0*/  SHF.L.U32 R7, R0.reuse, 0x3, RZ ;  /* 0x0000000300077819 */ /* 0x040fe200000006ff */
[C---:B------:R-:W-:Y:S01]  /*18b0*/  IMAD.SHL.U32 R5, R0.reuse, 0x40, RZ ;  /* 0x0000004000057824 */ /* 0x040fe200078e00ff */
[C---:B------:R-:W-:Y:S01]  /*18c0*/  LOP3.LUT R4, R0.reuse, 0x7, RZ, 0xc0, !PT ;  /* 0x0000000700047812 */ /* 0x040fe200078ec0ff */
[----:B------:R-:W-:Y:S01]  /*18d0*/  IMAD.SHL.U32 R13, R0, 0x80, RZ ;  /* 0x00000080000d7824 */ /* 0x000fe200078e00ff */
[----:B------:R-:W-:Y:S01]  /*18e0*/  LOP3.LUT R2, R2, 0xb8, RZ, 0xc0, !PT ;  /* 0x000000b802027812 */ /* 0x000fe200078ec0ff */
[----:B------:R-:W-:Y:S01]  /*18f0*/  @!P3 FMUL R27, R27, 16777216 ;  /* 0x4b8000001b1bb820 */ /* 0x000fe20000400000 */
[----:B------:R-:W-:Y:S01]  /*1900*/  LOP3.LUT R7, R7, 0x180, RZ, 0xc0, !PT ;  /* 0x0000018007077812 */ /* 0x000fe200078ec0ff */
[----:B------:R-:W-:Y:S01]  /*1910*/  @!P3 FMUL R26, R26, 16777216 ;  /* 0x4b8000001a1ab820 */ /* 0x000fe20000400000 */
[--C-:B------:R-:W-:Y:S01]  /*1920*/  SHF.R.S32.HI R8, RZ, 0x4, R0.reuse ;  /* 0x00000004ff087819 */ /* 0x100fe20000011400 */
[----:B------:R-:W-:Y:S01]  /*1930*/  ULDC.64 UR4, c[0x0][0x270] ;  /* 0x00009c0000047ab9 */ /* 0x000fe20000000a00 */
[----:B------:R-:W-:Y:S01]  /*1940*/  SHF.R.U32.HI R6, RZ, 0x1, R0 ;  /* 0x00000001ff067819 */ /* 0x000fe20000011600 */
[----:B------:R-:W-:Y:S01]  /*1950*/  IMAD R7, R4, 0x10, R7 ;  /* 0x0000001004077824 */ /* 0x000fe200078e0207 */
[----:B------:R-:W-:Y:S01]  /*1960*/  LOP3.LUT R5, R2, 0x40, R5, 0xf8, !PT ;  /* 0x0000004002057812 */ /* 0x000fe200078ef805 */
[----:B------:R-:W-:Y:S01]  /*1970*/  UIMAD UR4, UR9, UR4, URZ ;  /* 0x00000004090472a4 */ /* 0x000fe2000f8e023f */
[----:B------:R-:W-:-:S02]  /*1980*/  SGXT R8, R8, 0x1 ;  /* 0x000000010808781a */ /* 0x000fc40000000200 */
[----:B------:R-:W-:Y:S01]  /*1990*/  LEA R9, R4, UR6, 0x3 ;  /* 0x0000000604097c11 */ /* 0x000fe2000f8e18ff */
[----:B------:R-:W-:Y:S01]  /*19a0*/  FMUL R4, R35, 8388608 ;  /* 0x4b00000023047820 */ /* 0x000fe20000400000 */
[----:B------:R-:W-:Y:S01]  /*19b0*/  LOP3.LUT R6, R6, 0x4, RZ, 0xc0, !PT ;  /* 0x0000000406067812 */ /* 0x000fe200078ec0ff */
[----:B------:R-:W-:Y:S01]  /*19c0*/  USHF.L.U32 UR7, UR4, 0x1, URZ ;  /* 0x0000000104077899 */ /* 0x000fe2000800063f */
[----:B------:R-:W-:Y:S01]  /*19d0*/  LOP3.LUT R8, R5, 0x240, R8, 0x78, !PT ;  /* 0x0000024005087812 */ /* 0x000fe200078e7808 */
[----:B------:R-:W-:Y:S01]  /*19e0*/  VIADD R5, R3, 0xc0cafb0d ;  /* 0xc0cafb0d03057836 */ /* 0x000fe20000000000 */
[----:B------:R-:W-:Y:S01]  /*19f0*/  LOP3.LUT R14, R7, 0x48, R0, 0x78, !PT ;  /* 0x00000048070e7812 */ /* 0x000fe200078e7800 */
[----:B------:R-:W-:Y:S01]  /*1a00*/  IMAD.IADD R15, R6, 0x1, R9 ;  /* 0x00000001060f7824 */ /* 0x000fe200078e0209 */
[----:B------:R-:W-:Y:S02]  /*1a10*/  FSEL R4, R4, R35, !P1 ;  /* 0x0000002304047208 */ /* 0x000fe40004800000 */
[----:B------:R-:W-:-:S02]  /*1a20*/  FSEL R6, RZ, -23, P1 ;  /* 0xc1b80000ff067808 */ /* 0x000fc40000800000 */
[----:B------:R-:W-:Y:S02]  /*1a30*/  LOP3.LUT R10, R5, 0xff800000, RZ, 0xc0, !PT ;  /* 0xff800000050a7812 */ /* 0x000fe400078ec0ff */
[----:B------:R-:W-:Y:S02]  /*1a40*/  LOP3.LUT R5, R14, 0x600, R13, 0xf8, !PT ;  /* 0x000006000e057812 */ /* 0x000fe400078ef80d */
[C---:B------:R-:W-:Y:S01]  /*1a50*/  FSETP.GT.AND P1, PT, |R35|.reuse, 8.50705917302346158658e+37, PT ;  /* 0x7e8000002300780b */ /* 0x040fe20003f24200 */
[----:B------:R-:W0:Y:S01]  /*1a60*/  MUFU.RCP R14, R45 ;  /* 0x0000002d000e7308 */ /* 0x000e220000001000 */
[----:B------:R-:W-:Y:S02]  /*1a70*/  FSEL R9, RZ, -23, P2 ;  /* 0xc1b80000ff097808 */ /* 0x000fe40001000000 */
[----:B------:R-:W-:Y:S02]  /*1a80*/  IADD3 R2, R4, -0x3f3504f3, RZ ;  /* 0xc0cafb0d04027810 */ /* 0x000fe40007ffe0ff */
[----:B------:R-:W-:-:S02]  /*1a90*/  FSETP.GEU.AND P2, PT, |R35|, 1.175494350822287508e-38, PT ;  /* 0x008000002300780b */ /* 0x000fc40003f4e200 */
[----:B------:R-:W-:Y:S02]  /*1aa0*/  LOP3.LUT R11, R2, 0xff800000, RZ, 0xc0, !PT ;  /* 0xff800000020b7812 */ /* 0x000fe400078ec0ff */
[----:B------:R-:W-:Y:S02]  /*1ab0*/  LOP3.LUT R22, R0, 0x10, RZ, 0xc0, !PT ;  /* 0x0000001000167812 */ /* 0x000fe400078ec0ff */
[----:B------:R-:W-:Y:S01]  /*1ac0*/  I2FP.F32.S32 R7, R11 ;  /* 0x0000000b00077245 */ /* 0x000fe20000201400 */
[----:B------:R-:W-:Y:S01]  /*1ad0*/  @P1 FMUL R35, R35, 0.25 ;  /* 0x3e80000023231820 */ /* 0x000fe20000400000 */
[----:B------:R-:W-:Y:S01]  /*1ae0*/  I2FP.F32.S32 R12, R10 ;  /* 0x0000000a000c7245 */ /* 0x000fe20000201400 */
[----:B------:R-:W-:Y:S02]  /*1af0*/  IMAD R2, R22, 0x4, R15 ;  /* 0x0000000416027824 */ /* 0x000fe400078e020f */
[----:B------:R-:W-:Y:S01]  /*1b00*/  @P1 FMUL R21, R21, 0.25 ;  /* 0x3e80000015151820 */ /* 0x000fe20000400000 */
[----:B------:R-:W-:Y:S01]  /*1b10*/  FFMA.FTZ R6, R7, 1.1920928955078125e-07, R6 ;  /* 0x3400000007067823 */ /* 0x000fe20000010006 */
[----:B0-----:R-:W-:Y:S01]  /*1b20*/  FMUL R22, R14, R30 ;  /* 0x0000001e0e167220 */ /* 0x001fe20000400000 */
[----:B------:R-:W-:Y:S01]  /*1b30*/  @!P2 FMUL R35, R35, 16777216 ;  /* 0x4b8000002323a820 */ /* 0x000fe20000400000 */
[----:B------:R-:W-:Y:S01]  /*1b40*/  FFMA.FTZ R7, R12, 1.1920928955078125e-07, R9 ;  /* 0x340000000c077823 */ /* 0x000fe20000010009 */
[C---:B------:R-:W-:Y:S01]  /*1b50*/  FMUL R9, R14.reuse, R31 ;  /* 0x0000001f0e097220 */ /* 0x040fe20000400000 */
[C---:B------:R-:W-:Y:S01]  /*1b60*/  FMUL R12, R14.reuse, R23 ;  /* 0x000000170e0c7220 */ /* 0x040fe20000400000 */
[C---:B------:R-:W-:Y:S01]  /*1b70*/  FMUL R30, R14.reuse, R18 ;  /* 0x000000120e1e7220 */ /* 0x040fe20000400000 */
[C---:B------:R-:W-:Y:S01]  /*1b80*/  FMUL R23, R14.reuse, R33 ;  /* 0x000000210e177220 */ /* 0x040fe20000400000 */
[C---:B------:R-:W-:Y:S01]  /*1b90*/  FMUL R13, R14.reuse, R19 ;  /* 0x000000130e0d7220 */ /* 0x040fe20000400000 */
[C---:B------:R-:W-:Y:S01]  /*1ba0*/  FMUL R18, R14.reuse, R27 ;  /* 0x0000001b0e127220 */ /* 0x040fe20000400000 */
[----:B------:R-:W-:Y:S01]  /*1bb0*/  FMUL R31, R14, R26 ;  /* 0x0000001a0e1f7220 */ /* 0x000fe20000400000 */
[----:B------:R-:W0:Y:S01]  /*1bc0*/  MUFU.RCP R19, R35 ;  /* 0x0000002300137308 */ /* 0x000e220000001000 */
[----:B------:R-:W-:Y:S01]  /*1bd0*/  IMAD.IADD R14, R4, 0x1, -R11 ;  /* 0x00000001040e7824 */ /* 0x000fe200078e0a0b */
[----:B------:R-:W-:Y:S01]  /*1be0*/  MOV R26, 0x3dc6b27f ;  /* 0x3dc6b27f001a7802 */ /* 0x000fe20000000f00 */
[----:B------:R-:W-:-:S02]  /*1bf0*/  IMAD.IADD R15, R3, 0x1, -R10 ;  /* 0x00000001030f7824 */ /* 0x000fc400078e0a0a */
[----:B------:R-:W-:Y:S01]  /*1c00*/  @P1 FMUL R20, R20, 0.25 ;  /* 0x3e80000014141820 */ /* 0x000fe20000400000 */
[----:B------:R-:W-:Y:S01]  /*1c10*/  FADD R14, R14, -1 ;  /* 0xbf8000000e0e7421 */ /* 0x000fe20000000000 */
[----:B------:R-:W-:Y:S01]  /*1c20*/  @P1 FMUL R17, R17, 0.25 ;  /* 0x3e80000011111820 */ /* 0x000fe20000400000 */
[----:B------:R-:W-:Y:S01]  /*1c30*/  FADD R15, R15, -1 ;  /* 0xbf8000000f0f7421 */ /* 0x000fe20000000000 */
[----:B------:R-:W-:Y:S01]  /*1c40*/  @P1 FMUL R16, R16, 0.25 ;  /* 0x3e80000010101820 */ /* 0x000fe20000400000 */
[-C--:B------:R-:W-:Y:S01]  /*1c50*/  FFMA.FTZ R11, R14, R26.reuse, -0.16845393180847167969 ;  /* 0xbe2c7f300e0b7423 */ /* 0x080fe2000001001a */
[----:B------:R-:W-:Y:S01]  /*1c60*/  @P1 FMUL R29, R29, 0.25 ;  /* 0x3e8000001d1d1820 */ /* 0x000fe20000400000 */
[C---:B------:R-:W-:Y:S01]  /*1c70*/  FFMA.FTZ R10, R15.reuse, R26, -0.16845393180847167969 ;  /* 0xbe2c7f300f0a7423 */ /* 0x040fe2000001001a */
[----:B------:R-:W-:Y:S01]  /*1c80*/  @P1 FMUL R28, R28, 0.25 ;  /* 0x3e8000001c1c1820 */ /* 0x000fe20000400000 */
[----:B------:R-:W-:Y:S01]  /*1c90*/  @P1 FMUL R24, R24, 0.25 ;  /* 0x3e80000018181820 */ /* 0x000fe20000400000 */
[----:B------:R-:W-:Y:S01]  /*1ca0*/  FFMA.FTZ R11, R14, R11, 0.1716887056827545166 ;  /* 0x3e2fcf2a0e0b7423 */ /* 0x000fe2000001000b */
[----:B------:R-:W-:Y:S01]  /*1cb0*/  FFMA.FTZ R10, R15, R10, 0.1716887056827545166 ;  /* 0x3e2fcf2a0f0a7423 */ /* 0x000fe2000001000a */
[----:B------:R-:W-:Y:S01]  /*1cc0*/  @P1 FMUL R25, R25, 0.25 ;  /* 0x3e80000019191820 */ /* 0x000fe20000400000 */
[----:B------:R-:W-:Y:S01]  /*1cd0*/  @!P2 FMUL R21, R21, 16777216 ;  /* 0x4b8000001515a820 */ /* 0x000fe20000400000 */
[----:B------:R-:W-:Y:S01]  /*1ce0*/  @!P2 FMUL R20, R20, 16777216 ;  /* 0x4b8000001414a820 */ /* 0x000fe20000400000 */
[----:B------:R-:W-:Y:S01]  /*1cf0*/  @!P2 FMUL R17, R17, 16777216 ;  /* 0x4b8000001111a820 */ /* 0x000fe20000400000 */
[----:B------:R-:W-:Y:S01]  /*1d00*/  @!P2 FMUL R16, R16, 16777216 ;  /* 0x4b8000001010a820 */ /* 0x000fe20000400000 */
[----:B------:R-:W-:Y:S01]  /*1d10*/  @!P2 FMUL R29, R29, 16777216 ;  /* 0x4b8000001d1da820 */ /* 0x000fe20000400000 */
[----:B------:R-:W-:Y:S01]  /*1d20*/  @!P2 FMUL R28, R28, 16777216 ;  /* 0x4b8000001c1ca820 */ /* 0x000fe20000400000 */
[----:B------:R-:W-:Y:S01]  /*1d30*/  @!P2 FMUL R24, R24, 16777216 ;  /* 0x4b8000001818a820 */ /* 0x000fe20000400000 */
[C---:B------:R-:W-:Y:S01]  /*1d40*/  FFMA.FTZ R11, R14.reuse, R11, -0.17900948226451873779 ;  /* 0xbe374e430e0b7423 */ /* 0x040fe2000001000b */
[----:B------:R-:W-:Y:S01]  /*1d50*/  FFMA.FTZ R10, R15, R10, -0.17900948226451873779 ;  /* 0xbe374e430f0a7423 */ /* 0x000fe2000001000a */
[----:B------:R-:W-:Y:S01]  /*1d60*/  @!P2 FMUL R25, R25, 16777216 ;  /* 0x4b8000001919a820 */ /* 0x000fe20000400000 */
[C---:B0-----:R-:W-:Y:S01]  /*1d70*/  FMUL R26, R19.reuse, R21 ;  /* 0x00000015131a7220 */ /* 0x041fe20000400000 */
[C---:B------:R-:W-:Y:S01]  /*1d80*/  FMUL R21, R19.reuse, R20 ;  /* 0x0000001413157220 */ /* 0x040fe20000400000 */
[C---:B------:R-:W-:Y:S01]  /*1d90*/  FMUL R20, R19.reuse, R17 ;  /* 0x0000001113147220 */ /* 0x040fe20000400000 */
[C---:B------:R-:W-:Y:S01]  /*1da0*/  FMUL R27, R19.reuse, R16 ;  /* 0x00000010131b7220 */ /* 0x040fe20000400000 */
[C---:B------:R-:W-:Y:S01]  /*1db0*/  FMUL R29, R19.reuse, R29 ;  /* 0x0000001d131d7220 */ /* 0x040fe20000400000 */
[C---:B------:R-:W-:Y:S01]  /*1dc0*/  FMUL R28, R19.reuse, R28 ;  /* 0x0000001c131c7220 */ /* 0x040fe20000400000 */
[----:B------:R-:W-:Y:S01]  /*1dd0*/  FMUL R24, R19, R24 ;  /* 0x0000001813187220 */ /* 0x000fe20000400000 */
[----:B------:R-:W-:Y:S01]  /*1de0*/  FFMA.FTZ R17, R14, R11, 0.20512372255325317383 ;  /* 0x3e520bf40e117423 */ /* 0x000fe2000001000b */
[----:B------:R-:W-:Y:S01]  /*1df0*/  FFMA.FTZ R16, R15, R10, 0.20512372255325317383 ;  /* 0x3e520bf40f107423 */ /* 0x000fe2000001000a */
[----:B------:R-:W-:Y:S01]  /*1e00*/  FMUL R19, R19, R25 ;  /* 0x0000001913137220 */ /* 0x000fe20000400000 */
[----:B------:R-:W-:Y:S01]  /*1e10*/  F2FP.BF16.F32.PACK_AB R11, R28, R21 ;  /* 0x000000151c0b723e */ /* 0x000fe200000010ff */
[C---:B------:R-:W-:Y:S01]  /*1e20*/  FFMA.FTZ R17, R14.reuse, R17, -0.24046532809734344482 ;  /* 0xbe763c8b0e117423 */ /* 0x040fe20000010011 */
[----:B------:R-:W-:Y:S01]  /*1e30*/  FFMA.FTZ R16, R15, R16, -0.24046532809734344482 ;  /* 0xbe763c8b0f107423 */ /* 0x000fe20000010010 */
[----:B------:R-:W-:Y:S01]  /*1e40*/  F2FP.BF16.F32.PACK_AB R10, R27, R24 ;  /* 0x000000181b0a723e */ /* 0x000fe200000010ff */
[----:B------:R-:W0:Y:S01]  /*1e50*/  LDC R28, c[0x0][0x278] ;  /* 0x00009e00ff1c7b82 */ /* 0x000e220000000800 */
[----:B------:R-:W-:Y:S01]  /*1e60*/  F2FP.BF16.F32.PACK_AB R21, R29, R26 ;  /* 0x0000001a1d15723e */ /* 0x000fe200000010ff */
[----:B------:R-:W-:Y:S01]  /*1e70*/  FFMA.FTZ R17, R14, R17, 0.28857114911079406738 ;  /* 0x3e93bf990e117423 */ /* 0x000fe20000010011 */
[----:B------:R-:W-:Y:S01]  /*1e80*/  F2FP.BF16.F32.PACK_AB R20, R20, R19 ;  /* 0x000000131414723e */ /* 0x000fe200000010ff */
[----:B------:R-:W-:Y:S01]  /*1e90*/  FFMA.FTZ R16, R15, R16, 0.28857114911079406738 ;  /* 0x3e93bf990f107423 */ /* 0x000fe20000010010 */
[----:B------:R-:W-:Y:S01]  /*1ea0*/  F2FP.BF16.F32.PACK_AB R23, R22, R23 ;  /* 0x000000171617723e */ /* 0x000fe200000010ff */
[----:B------:R-:W-:Y:S01]  /*1eb0*/  STS.64 [R8+UR6], R10 ;  /* 0x0000000a08007988 */ /* 0x000fe20008000a06 */
[----:B------:R-:W-:Y:S01]  /*1ec0*/  F2FP.BF16.F32.PACK_AB R22, R30, R31 ;  /* 0x0000001f1e16723e */ /* 0x000fe200000010ff */
[----:B------:R-:W-:Y:S01]  /*1ed0*/  FFMA.FTZ R17, R14, R17, -0.36067417263984680176 ;  /* 0xbeb8aa490e117423 */ /* 0x000fe20000010011 */
[----:B------:R-:W-:Y:S01]  /*1ee0*/  LOP3.LUT R26, R8, 0x8, RZ, 0x3c, !PT ;  /* 0x00000008081a7812 */ /* 0x000fe200078e3cff */
[----:B------:R1:W-:Y:S01]  /*1ef0*/  STS.64 [R8+UR6+0x100], R20 ;  /* 0x0001001408007988 */ /* 0x0003e20008000a06 */
[----:B------:R-:W-:Y:S01]  /*1f00*/  F2FP.BF16.F32.PACK_AB R19, R9, R12 ;  /* 0x0000000c0913723e */ /* 0x000fe200000010ff */
[----:B------:R-:W-:Y:S01]  /*1f10*/  FFMA.FTZ R16, R15, R16, -0.36067417263984680176 ;  /* 0xbeb8aa490f107423 */ /* 0x000fe20000010010 */
[----:B------:R-:W-:Y:S01]  /*1f20*/  F2FP.BF16.F32.PACK_AB R18, R13, R18 ;  /* 0x000000120d12723e */ /* 0x000fe200000010ff */
[----:B------:R2:W-:Y:S01]  /*1f30*/  STS.64 [R26+UR6+0x400], R22 ;  /* 0x000400161a007988 */ /* 0x0005e20008000a06 */
[----:B------:R-:W-:Y:S01]  /*1f40*/  FFMA.FTZ R17, R14, R17, 0.48089820146560668945 ;  /* 0x3ef6384a0e117423 */ /* 0x000fe20000010011 */
[C---:B------:R-:W-:Y:S01]  /*1f50*/  FFMA.FTZ R16, R15.reuse, R16, 0.48089820146560668945 ;  /* 0x3ef6384a0f107423 */ /* 0x040fe20000010010 */
[----:B------:R-:W-:Y:S01]  /*1f60*/  ISETP.GE.U32.AND P1, PT, R4, 0x7f800000, PT ;  /* 0x7f8000000400780c */ /* 0x000fe20003f26070 */
[----:B------:R3:W-:Y:S01]  /*1f70*/  STS.64 [R26+UR6+0x500], R18 ;  /* 0x000500121a007988 */ /* 0x0007e20008000a06 */
[C---:B------:R-:W-:Y:S01]  /*1f80*/  FFMA.FTZ R17, R14.reuse, R17, -0.72134751081466674805 ;  /* 0xbf38aa3b0e117423 */ /* 0x040fe20000010011 */
[----:B------:R-:W-:Y:S01]  /*1f90*/  FFMA.FTZ R16, R15, R16, -0.72134751081466674805 ;  /* 0xbf38aa3b0f107423 */ /* 0x000fe20000010010 */
[----:B------:R-:W-:Y:S01]  /*1fa0*/  ISETP.GE.U32.AND P2, PT, R3, 0x7f800000, PT ;  /* 0x7f8000000300780c */ /* 0x000fe20003f46070 */
[----:B-1----:R-:W2:Y:S01]  /*1fb0*/  LDC.64 R20, c[0x0][0x228] ;  /* 0x00008a00ff147b82 */ /* 0x002ea20000000a00 */
[----:B------:R-:W-:Y:S01]  /*1fc0*/  FMUL R17, R14, R17 ;  /* 0x000000110e117220 */ /* 0x000fe20000400000 */
[----:B------:R-:W-:Y:S01]  /*1fd0*/  FMUL R16, R15, R16 ;  /* 0x000000100f107220 */ /* 0x000fe20000400000 */
[----:B------:R-:W-:-:S05]  /*1fe0*/  LOP3.LUT R8, R5, 0x8, RZ, 0x3c, !PT ;  /* 0x0000000805087812 */ /* 0x000fca00078e3cff */
[----:B------:R-:W-:Y:S01]  /*1ff0*/  BAR.SYNC.DEFER_BLOCKING 0x0 ;  /* 0x0000000000007b1d */ /* 0x000fe20000010000 */
[C---:B------:R-:W-:Y:S01]  /*2000*/  FMUL R17, R14.reuse, R17 ;  /* 0x000000110e117220 */ /* 0x040fe20000400000 */
[----:B------:R-:W-:Y:S01]  /*2010*/  FMUL R16, R15, R16 ;  /* 0x000000100f107220 */ /* 0x000fe20000400000 */
[----:B------:R-:W-:Y:S01]  /*2020*/  IMAD R10, R47, UR5, RZ ;  /* 0x000000052f0a7c24 */ /* 0x000fe2000f8e02ff */
[----:B------:R-:W-:Y:S01]  /*2030*/  @P1 MOV R13, 0x7f800000 ;  /* 0x7f800000000d1802 */ /* 0x000fe20000000f00 */
[----:B------:R-:W-:Y:S01]  /*2040*/  FFMA.FTZ R17, R14, 1.4426950216293334961, R17 ;  /* 0x3fb8aa3b0e117823 */ /* 0x000fe20000010011 */
[----:B------:R-:W-:Y:S01]  /*2050*/  FFMA.FTZ R16, R15, 1.4426950216293334961, R16 ;  /* 0x3fb8aa3b0f107823 */ /* 0x000fe20000010010 */
[----:B------:R-:W-:Y:S01]  /*2060*/  SHF.R.U32.HI R15, RZ, 0x5, R0 ;  /* 0x00000005ff0f7819 */ /* 0x000fe20000011600 */
[----:B------:R-:W-:Y:S02]  /*2070*/  IMAD.SHL.U32 R11, R10, 0x2, RZ ;  /* 0x000000020a0b7824 */ /* 0x000fe400078e00ff */
[----:B------:R-:W-:Y:S01]  /*2080*/  FADD R24, R6, R17 ;  /* 0x0000001106187221 */ /* 0x000fe20000000000 */
[----:B------:R-:W-:Y:S01]  /*2090*/  FADD R25, R7, R16 ;  /* 0x0000001007197221 */ /* 0x000fe20000000000 */
[----:B------:R-:W-:Y:S01]  /*20a0*/  SGXT.U32 R15, R15, 0x2 ;  /* 0x000000020f0f781a */ /* 0x000fe20000000000 */
[----:B------:R-:W-:Y:S01]  /*20b0*/  @P1 FFMA.FTZ R24, R4, R13, +INF ;  /* 0x7f80000004181423 */ /* 0x000fe2000001000d */
[----:B------:R-:W-:Y:S01]  /*20c0*/  UIMAD.WIDE UR4, UR4, 0x2, URZ ;  /* 0x00000002040478a5 */ /* 0x000fe2000f8e023f */
[----:B------:R-:W-:Y:S01]  /*20d0*/  IMAD.HI R10, R10, 0x2, RZ ;  /* 0x000000020a0a7827 */ /* 0x000fe200078e02ff */
[----:B------:R-:W-:-:S03]  /*20e0*/  FSETP.NEU.AND P0, PT, R4, RZ, PT ;  /* 0x000000ff0400720b */ /* 0x000fc60003f0d000 */
[----:B0-----:R-:W-:Y:S01]  /*20f0*/  IMAD R12, R15, R28, RZ ;  /* 0x0000001c0f0c7224 */ /* 0x001fe200078e02ff */
[----:B--2---:R-:W-:Y:S01]  /*2100*/  IADD3 R22, P1, P3, R11, UR7, R20 ;  /* 0x000000070b167c10 */ /* 0x004fe2000fb3e014 */
[----:B------:R-:W-:Y:S01]  /*2110*/  @P2 IMAD.MOV.U32 R4, RZ, RZ, 0x7f800000 ;  /* 0x7f800000ff042424 */ /* 0x000fe200078e00ff */
[----:B------:R-:W-:Y:S01]  /*2120*/  ULDC UR4, c[0x0][0x27c] ;  /* 0x00009f0000047ab9 */ /* 0x000fe20000000800 */
[----:B------:R-:W-:Y:S01]  /*2130*/  IMAD R13, R28, 0x4, R12 ;  /* 0x000000041c0d7824 */ /* 0x000fe200078e020c */
[----:B------:R0:W1:Y:S01]  /*2140*/  LDS.64 R6, [R5+UR6] ;  /* 0x0000000605067984 */ /* 0x0000620008000a00 */
[----:B---3--:R-:W-:Y:S01]  /*2150*/  IADD3.X R26, R10, UR5, R21, P1, P3 ;  /* 0x000000050a1a7c10 */ /* 0x008fe20008fe6415 */
[C---:B------:R-:W-:Y:S01]  /*2160*/  @P2 FFMA.FTZ R25, R3.reuse, R4, +INF ;  /* 0x7f80000003192423 */ /* 0x040fe20000010004 */
[----:B------:R-:W-:Y:S01]  /*2170*/  FSETP.NEU.AND P1, PT, R3, RZ, PT ;  /* 0x000000ff0300720b */ /* 0x000fe20003f2d000 */
[----:B------:R-:W2:Y:S01]  /*2180*/  LDS.64 R8, [R8+UR6] ;  /* 0x0000000608087984 */ /* 0x000ea20008000a00 */
[----:B------:R-:W-:Y:S01]  /*2190*/  LEA R15, R28, R13, 0x2 ;  /* 0x0000000d1c0f7211 */ /* 0x000fe200078e10ff */
[----:B------:R-:W-:Y:S01]  /*21a0*/  UIMAD UR4, UR9, UR4, URZ ;  /* 0x00000004090472a4 */ /* 0x000fe2000f8e023f */
[----:B------:R-:W-:-:S02]  /*21b0*/  LEA R10, P3, R12, R22, 0x1 ;  /* 0x000000160c0a7211 */ /* 0x000fc400078608ff */
[----:B0-----:R-:W-:Y:S01]  /*21c0*/  LEA.HI R5, R0, 0x1c, RZ, 0x1b ;  /* 0x0000001c00057811 */ /* 0x001fe200078fd8ff */
[----:B------:R-:W-:Y:S01]  /*21d0*/  IMAD R17, R28, 0x4, R15 ;  /* 0x000000041c117824 */ /* 0x000fe200078e020f */
[----:B------:R-:W-:Y:S01]  /*21e0*/  LEA.HI.X.SX32 R11, R12, R26, 0x1, P3 ;  /* 0x0000001a0c0b7211 */ /* 0x000fe200018f0eff */
[----:B------:R-:W-:Y:S01]  /*21f0*/  USHF.L.U32 UR7, UR4, 0x2, URZ ;  /* 0x0000000204077899 */ /* 0x000fe2000800063f */
[----:B------:R-:W-:Y:S01]  /*2200*/  LEA R12, P2, R13, R22, 0x1 ;  /* 0x000000160d0c7211 */ /* 0x000fe200078408ff */
[----:B------:R-:W-:Y:S01]  /*2210*/  IMAD R5, R5, R28, RZ ;  /* 0x0000001c05057224 */ /* 0x000fe200078e02ff */
[C---:B------:R-:W-:Y:S01]  /*2220*/  LEA R3, R28.reuse, R17, 0x2 ;  /* 0x000000111c037211 */ /* 0x040fe200078e10ff */
[----:B------:R-:W-:Y:S01]  /*2230*/  UIMAD.WIDE UR4, UR4, 0x4, URZ ;  /* 0x00000004040478a5 */ /* 0x000fe2000f8e023f */
[-C--:B------:R-:W-:Y:S02]  /*2240*/  LEA R14, P3, R15, R22.reuse, 0x1 ;  /* 0x000000160f0e7211 */ /* 0x080fe400078608ff */
[----:B------:R-:W-:Y:S01]  /*2250*/  LEA R4, P4, R5, R22, 0x1 ;  /* 0x0000001605047211 */ /* 0x000fe200078808ff */
[----:B------:R-:W-:Y:S01]  /*2260*/  IMAD R21, R28, 0x4, R3 ;  /* 0x000000041c157824 */ /* 0x000fe200078e0203 */
[----:B------:R-:W-:-:S02]  /*2270*/  LEA.HI.X.SX32 R13, R13, R26, 0x1, P2 ;  /* 0x0000001a0d0d7211 */ /* 0x000fc400010f0eff */
[----:B------:R-:W-:Y:S01]  /*2280*/  LEA.HI.X.SX32 R15, R15, R26, 0x1, P3 ;  /* 0x0000001a0f0f7211 */ /* 0x000fe200018f0eff */
[----:B------:R-:W-:Y:S01]  /*2290*/  IMAD R23, R28, 0x4, R21 ;  /* 0x000000041c177824 */ /* 0x000fe200078e0215 */
[----:B------:R-:W-:Y:S02]  /*22a0*/  LEA R16, P2, R17, R22, 0x1 ;  /* 0x0000001611107211 */ /* 0x000fe400078408ff */
[----:B------:R-:W-:Y:S02]  /*22b0*/  LEA.HI.X.SX32 R5, R5, R26, 0x1, P4 ;  /* 0x0000001a05057211 */ /* 0x000fe400020f0eff */
[-C--:B------:R-:W-:Y:S02]  /*22c0*/  LEA R18, P3, R3, R22.reuse, 0x1 ;  /* 0x0000001603127211 */ /* 0x080fe400078608ff */
[-C--:B------:R-:W-:Y:S02]  /*22d0*/  LEA R20, P4, R21, R22.reuse, 0x1 ;  /* 0x0000001615147211 */ /* 0x080fe400078808ff */
[----:B------:R-:W-:-:S02]  /*22e0*/  LEA R22, P5, R23, R22, 0x1 ;  /* 0x0000001617167211 */ /* 0x000fc400078a08ff */
[-C--:B------:R-:W-:Y:S02]  /*22f0*/  LEA.HI.X.SX32 R17, R17, R26.reuse, 0x1, P2 ;  /* 0x0000001a11117211 */ /* 0x080fe400010f0eff */
[-C--:B------:R-:W-:Y:S02]  /*2300*/  LEA.HI.X.SX32 R19, R3, R26.reuse, 0x1, P3 ;  /* 0x0000001a03137211 */ /* 0x080fe400018f0eff */
[-C--:B------:R-:W-:Y:S01]  /*2310*/  LEA.HI.X.SX32 R21, R21, R26.reuse, 0x1, P4 ;  /* 0x0000001a15157211 */ /* 0x080fe200020f0eff */
[----:B-1----:R0:W-:Y:S01]  /*2320*/  STG.E.U16 desc[UR14][R10.64], R6 ;  /* 0x000000060a007986 */ /* 0x0021e2000c10150e */
[----:B------:R-:W-:Y:S02]  /*2330*/  LEA.HI.X.SX32 R23, R23, R26, 0x1, P5 ;  /* 0x0000001a17177211 */ /* 0x000fe400028f0eff */
[----:B------:R-:W-:Y:S01]  /*2340*/  FSEL R3, R24, -INF , P0 ;  /* 0xff80000018037808 */ /* 0x000fe20000000000 */
[----:B--2---:R1:W-:Y:S01]  /*2350*/  STG.E.U16 desc[UR14][R12.64], R8 ;  /* 0x000000080c007986 */ /* 0x0043e2000c10150e */
[----:B------:R-:W-:Y:S01]  /*2360*/  PRMT R28, R8, 0x7632, R28 ;  /* 0x00007632081c7816 */ /* 0x000fe2000000001c */
[----:B------:R-:W2:Y:S01]  /*2370*/  LDC.64 R26, c[0x0][0x230] ;  /* 0x00008c00ff1a7b82 */ /* 0x000ea20000000a00 */
[C---:B------:R-:W-:Y:S01]  /*2380*/  LOP3.LUT P0, RZ, R0.reuse, 0x60, RZ, 0xc0, !PT ;  /* 0x0000006000ff7812 */ /* 0x040fe2000780c0ff */
[----:B------:R-:W-:Y:S01]  /*2390*/  FFMA R36, R3, 0.69314718246459960938, R36 ;  /* 0x3f31721803247823 */ /* 0x000fe20000000024 */
[----:B------:R-:W-:Y:S01]  /*23a0*/  SHF.L.U32 R3, R0, 0x1, RZ ;  /* 0x0000000100037819 */ /* 0x000fe200000006ff */
[----:B------:R-:W-:Y:S01]  /*23b0*/  IMAD.HI R0, R47, 0x4, RZ ;  /* 0x000000042f007827 */ /* 0x000fe200078e02ff */
[----:B0-----:R-:W-:-:S02]  /*23c0*/  PRMT R11, R6, 0x7632, R11 ;  /* 0x00007632060b7816 */ /* 0x001fc4000000000b */
[----:B------:R-:W-:Y:S02]  /*23d0*/  FSEL R6, R25, -INF , P1 ;  /* 0xff80000019067808 */ /* 0x000fe40000800000 */
[----:B-1----:R-:W-:Y:S01]  /*23e0*/  PRMT R13, R7, 0x7632, R13 ;  /* 0x00007632070d7816 */ /* 0x002fe2000000000d */
[----:B------:R0:W-:Y:S01]  /*23f0*/  STG.E.U16 desc[UR14][R14.64], R11 ;  /* 0x0000000b0e007986 */ /* 0x0001e2000c10150e */
[----:B------:R-:W-:Y:S01]  /*2400*/  LOP3.LUT R3, R3, 0x78, RZ, 0xc0, !PT ;  /* 0x0000007803037812 */ /* 0x000fe200078ec0ff */
[----:B------:R-:W-:Y:S02]  /*2410*/  FFMA R37, R6, 0.69314718246459960938, R37 ;  /* 0x3f31721806257823 */ /* 0x000fe40000000025 */
[----:B------:R-:W-:Y:S04]  /*2420*/  STG.E.U16 desc[UR14][R16.64], R28 ;  /* 0x0000001c10007986 */ /* 0x000fe8000c10150e */
[----:B------:R1:W-:Y:S01]  /*2430*/  STG.E.U16 desc[UR14][R18.64], R7 ;  /* 0x0000000712007986 */ /* 0x0003e2000c10150e */
[----:B0-----:R-:W-:-:S03]  /*2440*/  PRMT R15, R9, 0x7632, R15 ;  /* 0x00007632090f7816 */ /* 0x001fc6000000000f */
[----:B------:R0:W-:Y:S04]  /*2450*/  STG.E.U16 desc[UR14][R20.64], R9 ;  /* 0x0000000914007986 */ /* 0x0001e8000c10150e */
[----:B------:R0:W-:Y:S01]  /*2460*/  STG.E.U16 desc[UR14][R22.64], R13 ;  /* 0x0000000d16007986 */ /* 0x0001e2000c10150e */
[----:B-1----:R-:W-:-:S03]  /*2470*/  IMAD.SHL.U32 R7, R47, 0x4, RZ ;  /* 0x000000042f077824 */ /* 0x002fc600078e00ff */
[----:B------:R0:W-:Y:S01]  /*2480*/  STG.E.U16 desc[UR14][R4.64], R15 ;  /* 0x0000000f04007986 */ /* 0x0001e2000c10150e */
[----:B------:R-:W-:Y:S01]  /*2490*/  BAR.SYNC.DEFER_BLOCKING 0x0 ;  /* 0x0000000000007b1d */ /* 0x000fe20000010000 */
[----:B--2---:R-:W-:-:S04]  /*24a0*/  IADD3 R6, P1, P2, R7, UR7, R26 ;  /* 0x0000000707067c10 */ /* 0x004fc8000fa3e01a */
[----:B------:R-:W-:Y:S01]  /*24b0*/  IADD3.X R7, R0, UR5, R27, P1, P2 ;  /* 0x0000000500077c10 */ /* 0x000fe20008fe441b */
[----:B------:R0:W-:Y:S02]  /*24c0*/  STS.64 [R3+UR6], R36 ;  /* 0x0000002403007988 */ /* 0x0001e40008000a06 */
[----:B------:R-:W-:Y:S06]  /*24d0*/  BAR.SYNC.DEFER_BLOCKING 0x0 ;  /* 0x0000000000007b1d */ /* 0x000fec0000010000 */
[----:B------:R-:W-:Y:S05]  /*24e0*/  @P0 EXIT ;  /* 0x000000000000094d */ /* 0x000fea0003800000 */
[----:B0-----:R-:W0:Y:S04]  /*24f0*/  LDS R3, [R2] ;  /* 0x0000000002037984 */ /* 0x001e280000000800 */
[----:B0-----:R-:W-:Y:S01]  /*2500*/  STG.E desc[UR14][R6.64], R3 ;  /* 0x0000000306007986 */ /* 0x001fe2000c10190e */
[----:B------:R-:W-:Y:S05]  /*2510*/  EXIT ;  /* 0x000000000000794d */ /* 0x000fea0003800000 */
.L_x_2:
[----:B------:R-:W-:-:S00]  /*2520*/  BRA `(.L_x_2) ;  /* 0xfffffffc00fc7947 */ /* 0x000fc0000383ffff */
[----:B------:R-:W-:-:S00]  /*2530*/  NOP ;  /* 0x0000000000007918 */ /* 0x000fc00000000000 */
        /* <DEDUP_REMOVED lines=12> */
.L_x_3:


//--------------------- .nv.global.init           --------------------------
	.section	.nv.global.init,"aw",@progbits
.nv.global.init:
	.type		_$_str,@object
	.size		_$_str,(.L_0 - _$_str)
_$_str:
        /*0000*/ 	.byte	0x5f, 0x5f, 0x43, 0x55, 0x44, 0x41, 0x5f, 0x46, 0x54, 0x5a, 0x00
.L_0:


//--------------------- .nv.shared.attn_fwd       --------------------------
	.section	.nv.shared.attn_fwd,"aw",@nobits
	.sectionflags	@""
	.align	16
	.zero		1024


//--------------------- .nv.shared.reserved.0     --------------------------
	.section	.nv.shared.reserved.0,"aw",@nobits
	.weak		__nv_reservedSMEM_offset_0_alias
	.size		__nv_reservedSMEM_offset_0_alias, 0, 0
	.other		__nv_reservedSMEM_offset_0_alias,@"STO_CUDA_RESERVED_SHARED STV_DEFAULT"
__nv_reservedSMEM_offset_0_alias:
	.zero		0


//--------------------- .nv.constant0.attn_fwd    --------------------------
	.section	.nv.constant0.attn_fwd,"a",@progbits
	.sectionflags	@""
	.align	4
.nv.constant0.attn_fwd:
	.zero		664


//--------------------- SYMBOLS --------------------------

	.type		.nv.reservedSmem.offset0,@object
	.size		.nv.reservedSmem.offset0,0x4
